def attn_fwd(
    Q,
    K,
    V,
    Out,
    Lse,
    sm_scale,
    stride_qz,
    stride_qh,
    stride_qm,
    stride_qk,
    stride_kz,
    stride_kh,
    stride_kn,
    stride_kk,
    stride_vz,
    stride_vh,
    stride_vn,
    stride_vk,
    stride_oz,
    stride_oh,
    stride_om,
    stride_ok,
    seqlen_q,
    seqlen_k,
    BLOCK_M: tl.constexpr,
    BLOCK_N: tl.constexpr,
    HEAD_DIM: tl.constexpr,
    CAUSAL: tl.constexpr,
):
    start_m = tl.program_id(0)
    off_hz = tl.program_id(1)
    q_off = off_hz * stride_qh
    k_off = off_hz * stride_kh
    v_off = off_hz * stride_vh
    offs_m = start_m * BLOCK_M + tl.arange(0, BLOCK_M)
    offs_d = tl.arange(0, HEAD_DIM)
    offs_n = tl.arange(0, BLOCK_N)
    q_ptrs = Q + q_off + offs_m[:, None] * stride_qm + offs_d[None, :] * stride_qk
    k_ptrs = K + k_off + offs_d[:, None] * stride_kk + offs_n[None, :] * stride_kn
    v_ptrs = V + v_off + offs_n[:, None] * stride_vn + offs_d[None, :] * stride_vk
    m_i = tl.full([BLOCK_M], float("-inf"), dtype=tl.float32)
    l_i = tl.zeros([BLOCK_M], dtype=tl.float32) + 1.0
    acc = tl.zeros([BLOCK_M, HEAD_DIM], dtype=tl.float32)
    q = tl.load(q_ptrs)
    acc, l_i, m_i = _attn_fwd_inner(
        acc,
        l_i,
        m_i,
        q,
        k_ptrs,
        v_ptrs,
        sm_scale,
        stride_kn,
        stride_vn,
        start_m,
        seqlen_k,
        BLOCK_M,
        BLOCK_N,
        HEAD_DIM,
        CAUSAL,
    )
    acc = acc / l_i[:, None]
    lse = m_i + tl.math.log2(l_i) / 1.4426950408889634
    o_ptrs = (
        Out
        + off_hz * stride_oh
        + offs_m[:, None] * stride_om
        + offs_d[None, :] * stride_ok
    )
    tl.store(o_ptrs, acc.to(Out.dtype.element_ty))
    tl.store(Lse + off_hz * seqlen_q + offs_m, lse)

# config = {"BLOCK_M": 32, "BLOCK_N": 16, "HEAD_DIM": 256, "arch": "sm_80", "causal": true, "dtype": "fp16", "num_stages": 3, "num_warps": 8}
# arch = sm_80


// ===== COMPILED SASS (sm_80) =====

	.target	sm_80

	.elftype	@"ET_EXEC"


//--------------------- .note.nv.tkinfo           --------------------------
	.section	.note.nv.tkinfo,"",@"SHT_NOTE"
	.sectionflags	@"SHF_NOTE_NV_TKINFO"
	.tkinfo
        /*0018*/ 	.word	0x00000002
        /*0030*/ 	.string	""
        /*0030*/ 	.string	"ptxas"
        /*0030*/ 	.string	"Cuda compilation tools, release 13.0, V13.0.88"
        /*0030*/ 	.string	"Build cuda_13.0.r13.0/compiler.36424714_0"
        /*0030*/ 	.string	"-v  -suppress-debug-info  -lineinfo  -arch sm_80 "



//--------------------- .note.nv.cuinfo           --------------------------
	.section	.note.nv.cuinfo,"",@"SHT_NOTE"
	.sectionflags	@"SHF_NOTE_NV_CUINFO"
        /*0018*/ 	.short	0x0002
        /*001a*/ 	.short	0x0050
        /*001c*/ 	.short	0x0082
	.zero		2


//--------------------- .nv.info                  --------------------------
	.section	.nv.info,"",@"SHT_CUDA_INFO"
	.align	4


	//----- nvinfo : EIATTR_REGCOUNT
	.align		4
        /*0000*/ 	.byte	0x04, 0x2f
        /*0002*/ 	.short	(.L_2 - .L_1)
	.align		4
.L_1:
        /*0004*/ 	.word	index@(attn_fwd)
        /*0008*/ 	.word	0x000000ff


	//----- nvinfo : EIATTR_FRAME_SIZE
	.align		4
.L_2:
        /*000c*/ 	.byte	0x04, 0x11
        /*000e*/ 	.short	(.L_4 - .L_3)
	.align		4
.L_3:
        /*0010*/ 	.word	index@(attn_fwd)
        /*0014*/ 	.word	0x00000000


	//----- nvinfo : EIATTR_MIN_STACK_SIZE
	.align		4
.L_4:
        /*0018*/ 	.byte	0x04, 0x12
        /*001a*/ 	.short	(.L_6 - .L_5)
	.align		4
.L_5:
        /*001c*/ 	.word	index@(attn_fwd)
        /*0020*/ 	.word	0x00000000
.L_6:


//--------------------- .nv.info.attn_fwd         --------------------------
	.section	.nv.info.attn_fwd,"",@"SHT_CUDA_INFO"
	.sectionflags	@""
	.align	4


	//----- nvinfo : EIATTR_CUDA_API_VERSION
	.align		4
        /*0000*/ 	.byte	0x04, 0x37
        /*0002*/ 	.short	(.L_8 - .L_7)
.L_7:
        /*0004*/ 	.word	0x00000082


	//----- nvinfo : EIATTR_SW2861232_WAR
	.align		4
.L_8:
        /*0008*/ 	.byte	0x01, 0x35
	.zero		2


	//----- nvinfo : EIATTR_PARAM_CBANK
	.align		4
        /*000c*/ 	.byte	0x04, 0x0a
        /*000e*/ 	.short	(.L_10 - .L_9)
	.align		4
.L_9:
        /*0010*/ 	.word	index@(.nv.constant0.attn_fwd)
        /*0014*/ 	.short	0x0160
        /*0016*/ 	.short	0x0088


	//----- nvinfo : EIATTR_CBANK_PARAM_SIZE
	.align		4
.L_10:
        /*0018*/ 	.byte	0x03, 0x19
        /*001a*/ 	.short	0x0088


	//----- nvinfo : EIATTR_KPARAM_INFO
	.align		4
        /*001c*/ 	.byte	0x04, 0x17
        /*001e*/ 	.short	(.L_12 - .L_11)
.L_11:
        /*0020*/ 	.word	0x00000000
        /*0024*/ 	.short	0x0019
        /*0026*/ 	.short	0x0080
        /*0028*/ 	.byte	0x00, 0xf4, 0x21, 0x00


	//----- nvinfo : EIATTR_KPARAM_INFO
	.align		4
.L_12:
        /*002c*/ 	.byte	0x04, 0x17
        /*002e*/ 	.short	(.L_14 - .L_13)
.L_13:
        /*0030*/ 	.word	0x00000000
        /*0034*/ 	.short	0x0018
        /*0036*/ 	.short	0x0078
        /*0038*/ 	.byte	0x00, 0xf4, 0x21, 0x00


	//----- nvinfo : EIATTR_KPARAM_INFO
	.align		4
.L_14:
        /*003c*/ 	.byte	0x04, 0x17
        /*003e*/ 	.short	(.L_16 - .L_15)
.L_15:
        /*0040*/ 	.word	0x00000000
        /*0044*/ 	.short	0x0017
        /*0046*/ 	.short	0x0070
        /*0048*/ 	.byte	0x00, 0xf0, 0x11, 0x00


	//----- nvinfo : EIATTR_KPARAM_INFO
	.align		4
.L_16:
        /*004c*/ 	.byte	0x04, 0x17
        /*004e*/ 	.short	(.L_18 - .L_17)
.L_17:
        /*0050*/ 	.word	0x00000000
        /*0054*/ 	.short	0x0016
        /*0056*/ 	.short	0x006c
        /*0058*/ 	.byte	0x00, 0xf0, 0x11, 0x00


	//----- nvinfo : EIATTR_KPARAM_INFO
	.align		4
.L_18:
        /*005c*/ 	.byte	0x04, 0x17
        /*005e*/ 	.short	(.L_20 - .L_19)
.L_19:
        /*0060*/ 	.word	0x00000000
        /*0064*/ 	.short	0x0015
        /*0066*/ 	.short	0x0068
        /*0068*/ 	.byte	0x00, 0xf0, 0x11, 0x00


	//----- nvinfo : EIATTR_KPARAM_INFO
	.align		4
.L_20:
        /*006c*/ 	.byte	0x04, 0x17
        /*006e*/ 	.short	(.L_22 - .L_21)
.L_21:
        /*0070*/ 	.word	0x00000000
        /*0074*/ 	.short	0x0014
        /*0076*/ 	.short	0x0064
        /*0078*/ 	.byte	0x00, 0xf0, 0x11, 0x00


	//----- nvinfo : EIATTR_KPARAM_INFO
	.align		4
.L_22:
        /*007c*/ 	.byte	0x04, 0x17
        /*007e*/ 	.short	(.L_24 - .L_23)
.L_23:
        /*0080*/ 	.word	0x00000000
        /*0084*/ 	.short	0x0013
        /*0086*/ 	.short	0x0060
        /*0088*/ 	.byte	0x00, 0xf0, 0x11, 0x00


	//----- nvinfo : EIATTR_KPARAM_INFO
	.align		4
.L_24:
        /*008c*/ 	.byte	0x04, 0x17
        /*008e*/ 	.short	(.L_26 - .L_25)
.L_25:
        /*0090*/ 	.word	0x00000000
        /*0094*/ 	.short	0x0012
        /*0096*/ 	.short	0x005c
        /*0098*/ 	.byte	0x00, 0xf0, 0x11, 0x00


	//----- nvinfo : EIATTR_KPARAM_INFO
	.align		4
.L_26:
        /*009c*/ 	.byte	0x04, 0x17
        /*009e*/ 	.short	(.L_28 - .L_27)
.L_27:
        /*00a0*/ 	.word	0x00000000
        /*00a4*/ 	.short	0x0011
        /*00a6*/ 	.short	0x0058
        /*00a8*/ 	.byte	0x00, 0xf0, 0x11, 0x00


	//----- nvinfo : EIATTR_KPARAM_INFO
	.align		4
.L_28:
        /*00ac*/ 	.byte	0x04, 0x17
        /*00ae*/ 	.short	(.L_30 - .L_29)
.L_29:
        /*00b0*/ 	.word	0x00000000
        /*00b4*/ 	.short	0x0010
        /*00b6*/ 	.short	0x0054
        /*00b8*/ 	.byte	0x00, 0xf0, 0x11, 0x00


	//----- nvinfo : EIATTR_KPARAM_INFO
	.align		4
.L_30:
        /*00bc*/ 	.byte	0x04, 0x17
        /*00be*/ 	.short	(.L_32 - .L_31)
.L_31:
        /*00c0*/ 	.word	0x00000000
        /*00c4*/ 	.short	0x000f
        /*00c6*/ 	.short	0x0050
        /*00c8*/ 	.byte	0x00, 0xf0, 0x11, 0x00


	//----- nvinfo : EIATTR_KPARAM_INFO
	.align		4
.L_32:
        /*00cc*/ 	.byte	0x04, 0x17
        /*00ce*/ 	.short	(.L_34 - .L_33)
.L_33:
        /*00d0*/ 	.word	0x00000000
        /*00d4*/ 	.short	0x000e
        /*00d6*/ 	.short	0x004c
        /*00d8*/ 	.byte	0x00, 0xf0, 0x11, 0x00


	//----- nvinfo : EIATTR_KPARAM_INFO
	.align		4
.L_34:
        /*00dc*/ 	.byte	0x04, 0x17
        /*00de*/ 	.short	(.L_36 - .L_35)
.L_35:
        /*00e0*/ 	.word	0x00000000
        /*00e4*/ 	.short	0x000d
        /*00e6*/ 	.short	0x0048
        /*00e8*/ 	.byte	0x00, 0xf0, 0x11, 0x00


	//----- nvinfo : EIATTR_KPARAM_INFO
	.align		4
.L_36:
        /*00ec*/ 	.byte	0x04, 0x17
        /*00ee*/ 	.short	(.L_38 - .L_37)
.L_37:
        /*00f0*/ 	.word	0x00000000
        /*00f4*/ 	.short	0x000c
        /*00f6*/ 	.short	0x0044
        /*00f8*/ 	.byte	0x00, 0xf0, 0x11, 0x00


	//----- nvinfo : EIATTR_KPARAM_INFO
	.align		4
.L_38:
        /*00fc*/ 	.byte	0x04, 0x17
        /*00fe*/ 	.short	(.L_40 - .L_39)
.L_39:
        /*0100*/ 	.word	0x00000000
        /*0104*/ 	.short	0x000b
        /*0106*/ 	.short	0x0040
        /*0108*/ 	.byte	0x00, 0xf0, 0x11, 0x00


	//----- nvinfo : EIATTR_KPARAM_INFO
	.align		4
.L_40:
        /*010c*/ 	.byte	0x04, 0x17
        /*010e*/ 	.short	(.L_42 - .L_41)
.L_41:
        /*0110*/ 	.word	0x00000000
        /*0114*/ 	.short	0x000a
        /*0116*/ 	.short	0x003c
        /*0118*/ 	.byte	0x00, 0xf0, 0x11, 0x00


	//----- nvinfo : EIATTR_KPARAM_INFO
	.align		4
.L_42:
        /*011c*/ 	.byte	0x04, 0x17
        /*011e*/ 	.short	(.L_44 - .L_43)
.L_43:
        /*0120*/ 	.word	0x00000000
        /*0124*/ 	.short	0x0009
        /*0126*/ 	.short	0x0038
        /*0128*/ 	.byte	0x00, 0xf0, 0x11, 0x00


	//----- nvinfo : EIATTR_KPARAM_INFO
	.align		4
.L_44:
        /*012c*/ 	.byte	0x04, 0x17
        /*012e*/ 	.short	(.L_46 - .L_45)
.L_45:
        /*0130*/ 	.word	0x00000000
        /*0134*/ 	.short	0x0008
        /*0136*/ 	.short	0x0034
        /*0138*/ 	.byte	0x00, 0xf0, 0x11, 0x00


	//----- nvinfo : EIATTR_KPARAM_INFO
	.align		4
.L_46:
        /*013c*/ 	.byte	0x04, 0x17
        /*013e*/ 	.short	(.L_48 - .L_47)
.L_47:
        /*0140*/ 	.word	0x00000000
        /*0144*/ 	.short	0x0007
        /*0146*/ 	.short	0x0030
        /*0148*/ 	.byte	0x00, 0xf0, 0x11, 0x00


	//----- nvinfo : EIATTR_KPARAM_INFO
	.align		4
.L_48:
        /*014c*/ 	.byte	0x04, 0x17
        /*014e*/ 	.short	(.L_50 - .L_49)
.L_49:
        /*0150*/ 	.word	0x00000000
        /*0154*/ 	.short	0x0006
        /*0156*/ 	.short	0x002c
        /*0158*/ 	.byte	0x00, 0xf0, 0x11, 0x00


	//----- nvinfo : EIATTR_KPARAM_INFO
	.align		4
.L_50:
        /*015c*/ 	.byte	0x04, 0x17
        /*015e*/ 	.short	(.L_52 - .L_51)
.L_51:
        /*0160*/ 	.word	0x00000000
        /*0164*/ 	.short	0x0005
        /*0166*/ 	.short	0x0028
        /*0168*/ 	.byte	0x00, 0xf0, 0x11, 0x00


	//----- nvinfo : EIATTR_KPARAM_INFO
	.align		4
.L_52:
        /*016c*/ 	.byte	0x04, 0x17
        /*016e*/ 	.short	(.L_54 - .L_53)
.L_53:
        /*0170*/ 	.word	0x00000000
        /*0174*/ 	.short	0x0004
        /*0176*/ 	.short	0x0020
        /*0178*/ 	.byte	0x00, 0xf4, 0x21, 0x00


	//----- nvinfo : EIATTR_KPARAM_INFO
	.align		4
.L_54:
        /*017c*/ 	.byte	0x04, 0x17
        /*017e*/ 	.short	(.L_56 - .L_55)
.L_55:
        /*0180*/ 	.word	0x00000000
        /*0184*/ 	.short	0x0003
        /*0186*/ 	.short	0x0018
        /*0188*/ 	.byte	0x00, 0xf4, 0x21, 0x00


	//----- nvinfo : EIATTR_KPARAM_INFO
	.align		4
.L_56:
        /*018c*/ 	.byte	0x04, 0x17
        /*018e*/ 	.short	(.L_58 - .L_57)
.L_57:
        /*0190*/ 	.word	0x00000000
        /*0194*/ 	.short	0x0002
        /*0196*/ 	.short	0x0010
        /*0198*/ 	.byte	0x00, 0xf4, 0x21, 0x00


	//----- nvinfo : EIATTR_KPARAM_INFO
	.align		4
.L_58:
        /*019c*/ 	.byte	0x04, 0x17
        /*019e*/ 	.short	(.L_60 - .L_59)
.L_59:
        /*01a0*/ 	.word	0x00000000
        /*01a4*/ 	.short	0x0001
        /*01a6*/ 	.short	0x0008
        /*01a8*/ 	.byte	0x00, 0xf4, 0x21, 0x00


	//----- nvinfo : EIATTR_KPARAM_INFO
	.align		4
.L_60:
        /*01ac*/ 	.byte	0x04, 0x17
        /*01ae*/ 	.short	(.L_62 - .L_61)
.L_61:
        /*01b0*/ 	.word	0x00000000
        /*01b4*/ 	.short	0x0000
        /*01b6*/ 	.short	0x0000
        /*01b8*/ 	.byte	0x00, 0xf4, 0x21, 0x00


	//----- nvinfo : EIATTR_MAXREG_COUNT
	.align		4
.L_62:
        /*01bc*/ 	.byte	0x03, 0x1b
        /*01be*/ 	.short	0x00ff


	//----- nvinfo : EIATTR_NUM_BARRIERS
	.align		4
        /*01c0*/ 	.byte	0x02, 0x4c
        /*01c2*/ 	.byte	0x01
	.zero		1


	//----- nvinfo : EIATTR_MERCURY_ISA_VERSION
	.align		4
        /*01c4*/ 	.byte	0x03, 0x5f
        /*01c6*/ 	.short	0x0000


	//----- nvinfo : EIATTR_COOP_GROUP_MASK_REGIDS
	.align		4
        /*01c8*/ 	.byte	0x04, 0x29
        /*01ca*/ 	.short	(.L_64 - .L_63)


	//   ....[0]....
.L_63:
        /*01cc*/ 	.word	0xffffffff


	//   ....[1]....
        /*01d0*/ 	.word	0xffffffff


	//   ....[2]....
        /*01d4*/ 	.word	0xffffffff


	//   ....[3]....
        /*01d8*/ 	.word	0xffffffff


	//   ....[4]....
        /*01dc*/ 	.word	0xffffffff


	//   ....[5]....
        /*01e0*/ 	.word	0xffffffff


	//   ....[6]....
        /*01e4*/ 	.word	0xffffffff


	//   ....[7]....
        /*01e8*/ 	.word	0xffffffff


	//   ....[8]....
        /*01ec*/ 	.word	0xffffffff


	//   ....[9]....
        /*01f0*/ 	.word	0xffffffff


	//   ....[10]....
        /*01f4*/ 	.word	0xffffffff


	//   ....[11]....
        /*01f8*/ 	.word	0xffffffff


	//   ....[12]....
        /*01fc*/ 	.word	0xffffffff


	//   ....[13]....
        /*0200*/ 	.word	0xffffffff


	//   ....[14]....
        /*0204*/ 	.word	0xffffffff


	//   ....[15]....
        /*0208*/ 	.word	0xffffffff


	//   ....[16]....
        /*020c*/ 	.word	0xffffffff


	//   ....[17]....
        /*0210*/ 	.word	0xffffffff


	//----- nvinfo : EIATTR_COOP_GROUP_INSTR_OFFSETS
	.align		4
.L_64:
        /*0214*/ 	.byte	0x04, 0x28
        /*0216*/ 	.short	(.L_66 - .L_65)


	//   ....[0]....
.L_65:
        /*0218*/ 	.word	0x00002e20


	//   ....[1]....
        /*021c*/ 	.word	0x00002e30


	//   ....[2]....
        /*0220*/ 	.word	0x00002e40


	//   ....[3]....
        /*0224*/ 	.word	0x00002e50


	//   ....[4]....
        /*0228*/ 	.word	0x00002e90


	//   ....[5]....
        /*022c*/ 	.word	0x00002eb0


	//   ....[6]....
        /*0230*/ 	.word	0x00002ec0


	//   ....[7]....
        /*0234*/ 	.word	0x00002ed0


	//   ....[8]....
        /*0238*/ 	.word	0x00002f80


	//   ....[9]....
        /*023c*/ 	.word	0x000031f0


	//   ....[10]....
        /*0240*/ 	.word	0x00003200


	//   ....[11]....
        /*0244*/ 	.word	0x00003220


	//   ....[12]....
        /*0248*/ 	.word	0x00003230


	//   ....[13]....
        /*024c*/ 	.word	0x00003260


	//   ....[14]....
        /*0250*/ 	.word	0x00003280


	//   ....[15]....
        /*0254*/ 	.word	0x000032a0


	//   ....[16]....
        /*0258*/ 	.word	0x000032b0


	//   ....[17]....
        /*025c*/ 	.word	0x00003370


	//----- nvinfo : EIATTR_EXIT_INSTR_OFFSETS
	.align		4
.L_66:
        /*0260*/ 	.byte	0x04, 0x1c
        /*0262*/ 	.short	(.L_68 - .L_67)


	//   ....[0]....
.L_67:
        /*0264*/ 	.word	0x000051c0


	//   ....[1]....
        /*0268*/ 	.word	0x00005260


	//----- nvinfo : EIATTR_REQNTID
	.align		4
.L_68:
        /*026c*/ 	.byte	0x04, 0x10
        /*026e*/ 	.short	(.L_70 - .L_69)
.L_69:
        /*0270*/ 	.word	0x00000100
        /*0274*/ 	.word	0x00000001
        /*0278*/ 	.word	0x00000001
.L_70:


//--------------------- .nv.callgraph             --------------------------
	.section	.nv.callgraph,"",@"SHT_CUDA_CALLGRAPH"
	.align	4
	.sectionentsize	8
	.align		4
        /*0000*/ 	.word	0x00000000
	.align		4
        /*0004*/ 	.word	0xffffffff
	.align		4
        /*0008*/ 	.word	0x00000000
	.align		4
        /*000c*/ 	.word	0xfffffffe
	.align		4
        /*0010*/ 	.word	0x00000000
	.align		4
        /*0014*/ 	.word	0xfffffffd
	.align		4
        /*0018*/ 	.word	0x00000000
	.align		4
        /*001c*/ 	.word	0xfffffffc


//--------------------- .nv.rel.action            --------------------------
	.section	.nv.rel.action,"",@"SHT_CUDA_RELOCINFO"
	.align	8
	.sectionentsize	8
        /*0000*/ 	.byte	0x73, 0x00, 0x00, 0x00, 0x00, 0x00, 0x00, 0x00, 0x00, 0x00, 0x00, 0x11, 0x25, 0x00, 0x05, 0x36


//--------------------- .nv.constant4             --------------------------
	.section	.nv.constant4,"a",@progbits
	.align	8
	.align		8
.nv.constant4:
        /*0000*/ 	.dword	_$_str


//--------------------- .nv.constant0.attn_fwd    --------------------------
	.section	.nv.constant0.attn_fwd,"a",@progbits
	.sectionflags	@""
	.align	4
.nv.constant0.attn_fwd:
	.zero		488


//--------------------- .text.attn_fwd            --------------------------
	.section	.text.attn_fwd,"ax",@progbits
	.sectioninfo	@"SHI_REGISTERS=255"
	.align	128
        .global         attn_fwd
        .type           attn_fwd,@function
        .size           attn_fwd,(.L_x_3 - attn_fwd)
        .other          attn_fwd,@"STO_CUDA_ENTRY STV_DEFAULT"
attn_fwd:
.text.attn_fwd:
[----:B------:R-:W-:Y:S02]  /*0000*/  IMAD.MOV.U32 R1, RZ, RZ, c[0x0][0x28] ;  /* 0x00000a00ff017624 */ /* 0x000fe400078e00ff */
[----:B------:R-:W0:Y:S01]  /*0010*/  S2UR UR5, SR_CTAID.X ;  /* 0x00000000000579c3 */ /* 0x000e220000002500 */
[----:B------:R-:W1:Y:S01]  /*0020*/  S2R R7, SR_TID.X ;  /* 0x0000000000077919 */ /* 0x000e620000002100 */
[----:B------:R-:W-:Y:S01]  /*0030*/  MOV R50, c[0x0][0x198] ;  /* 0x0000660000327a02 */ /* 0x000fe20000000f00 */
[----:B------:R-:W-:Y:S02]  /*0040*/  ULDC.64 UR14, c[0x0][0x118] ;  /* 0x00004600000e7ab9 */ /* 0x000fe40000000a00 */
[----:B------:R-:W2:Y:S01]  /*0050*/  S2R R0, SR_CTAID.Y ;  /* 0x0000000000007919 */ /* 0x000ea20000002600 */
[----:B0-----:R-:W-:Y:S01]  /*0060*/  USHF.L.U32 UR5, UR5, 0x5, URZ ;  /* 0x0000000505057899 */ /* 0x001fe2000800063f */
[----:B-1----:R-:W-:-:S04]  /*0070*/  SHF.R.U32.HI R20, RZ, 0x5, R7 ;  /* 0x00000005ff147819 */ /* 0x002fc80000011607 */
[----:B------:R-:W-:Y:S01]  /*0080*/  SGXT.U32 R20, R20, 0x3 ;  /* 0x000000031414781a */ /* 0x000fe20000000000 */
[----:B------:R-:W-:Y:S02]  /*0090*/  IMAD.U32 R2, RZ, RZ, UR5 ;  /* 0x00000005ff027e24 */ /* 0x000fe4000f8e00ff */
[----:B--2---:R-:W-:Y:S02]  /*00a0*/  IMAD R3, R0, c[0x0][0x190], RZ ;  /* 0x0000640000037a24 */ /* 0x004fe400078e02ff */
[----:B------:R-:W-:Y:S01]  /*00b0*/  IMAD R10, R20, c[0x0][0x198], RZ ;  /* 0x00006600140a7a24 */ /* 0x000fe200078e02ff */
[----:B------:R-:W-:Y:S01]  /*00c0*/  LOP3.LUT R2, R2, 0x1f, R7, 0xf8, !PT ;  /* 0x0000001f02027812 */ /* 0x000fe200078ef807 */
[C---:B------:R-:W-:Y:S02]  /*00d0*/  IMAD.SHL.U32 R4, R3.reuse, 0x2, RZ ;  /* 0x0000000203047824 */ /* 0x040fe400078e00ff */
[----:B------:R-:W-:-:S04]  /*00e0*/  IMAD.HI R3, R3, 0x2, RZ ;  /* 0x0000000203037827 */ /* 0x000fc800078e02ff */
[----:B------:R-:W-:-:S04]  /*00f0*/  IMAD R5, R2, c[0x0][0x194], RZ ;  /* 0x0000650002057a24 */ /* 0x000fc800078e02ff */
[C---:B------:R-:W-:Y:S02]  /*0100*/  IMAD.SHL.U32 R9, R5.reuse, 0x2, RZ ;  /* 0x0000000205097824 */ /* 0x040fe400078e00ff */
[----:B------:R-:W-:Y:S01]  /*0110*/  IMAD.HI R6, R5, 0x2, RZ ;  /* 0x0000000205067827 */ /* 0x000fe200078e02ff */
[----:B------:R-:W-:Y:S02]  /*0120*/  LEA R5, R50, R10, 0x3 ;  /* 0x0000000a32057211 */ /* 0x000fe400078e18ff */
[----:B------:R-:W-:-:S04]  /*0130*/  IADD3 R46, P0, P1, R9, c[0x0][0x160], R4 ;  /* 0x00005800092e7a10 */ /* 0x000fc8000791e004 */
[----:B------:R-:W-:Y:S01]  /*0140*/  IADD3.X R48, R6, c[0x0][0x164], R3, P0, P1 ;  /* 0x0000590006307a10 */ /* 0x000fe200007e2403 */
[----:B------:R-:W-:Y:S01]  /*0150*/  IMAD R3, R50, 0x8, R5 ;  /* 0x0000000832037824 */ /* 0x000fe200078e0205 */
[-C--:B------:R-:W-:Y:S02]  /*0160*/  LEA R8, P0, R10, R46.reuse, 0x1 ;  /* 0x0000002e0a087211 */ /* 0x080fe400078008ff */
[----:B------:R-:W-:Y:S01]  /*0170*/  LEA R4, P1, R5, R46, 0x1 ;  /* 0x0000002e05047211 */ /* 0x000fe200078208ff */
[----:B------:R-:W-:Y:S01]  /*0180*/  IMAD R6, R50, 0x8, R3 ;  /* 0x0000000832067824 */ /* 0x000fe200078e0203 */
[----:B------:R-:W-:Y:S02]  /*0190*/  LEA.HI.X.SX32 R9, R10, R48, 0x1, P0 ;  /* 0x000000300a097211 */ /* 0x000fe400000f0eff */
[----:B------:R-:W-:Y:S02]  /*01a0*/  LEA R10, P0, R3, R46, 0x1 ;  /* 0x0000002e030a7211 */ /* 0x000fe400078008ff */
[----:B------:R-:W-:Y:S01]  /*01b0*/  LEA R15, R50, R6, 0x3 ;  /* 0x00000006320f7211 */ /* 0x000fe200078e18ff */
[----:B------:R0:W2:Y:S01]  /*01c0*/  LDG.E.U16 R8, [R8.64] ;  /* 0x0000000e08087981 */ /* 0x0000a2000c1e1500 */
[----:B------:R-:W-:-:S02]  /*01d0*/  LEA.HI.X.SX32 R5, R5, R48, 0x1, P1 ;  /* 0x0000003005057211 */ /* 0x000fc400008f0eff */
[----:B------:R-:W-:Y:S02]  /*01e0*/  LEA R12, P1, R6, R46, 0x1 ;  /* 0x0000002e060c7211 */ /* 0x000fe400078208ff */
[-C--:B------:R-:W-:Y:S01]  /*01f0*/  LEA.HI.X.SX32 R11, R3, R48.reuse, 0x1, P0 ;  /* 0x00000030030b7211 */ /* 0x080fe200000f0eff */
[----:B------:R-:W-:Y:S01]  /*0200*/  IMAD R3, R50, 0x8, R15 ;  /* 0x0000000832037824 */ /* 0x000fe200078e020f */
[----:B------:R-:W-:Y:S01]  /*0210*/  LEA.HI.X.SX32 R13, R6, R48, 0x1, P1 ;  /* 0x00000030060d7211 */ /* 0x000fe200008f0eff */
[----:B------:R1:W3:Y:S01]  /*0220*/  LDG.E.U16 R21, [R4.64] ;  /* 0x0000000e04157981 */ /* 0x0002e2000c1e1500 */
[C---:B------:R-:W-:Y:S01]  /*0230*/  LEA R14, P0, R15.reuse, R46, 0x1 ;  /* 0x0000002e0f0e7211 */ /* 0x040fe200078008ff */
[----:B------:R-:W-:Y:S02]  /*0240*/  IMAD R6, R50, 0x8, R3 ;  /* 0x0000000832067824 */ /* 0x000fe400078e0203 */
[----:B------:R4:W5:Y:S01]  /*0250*/  LDG.E.U16 R22, [R10.64] ;  /* 0x0000000e0a167981 */ /* 0x000962000c1e1500 */
[----:B------:R-:W-:-:S02]  /*0260*/  LEA.HI.X.SX32 R15, R15, R48, 0x1, P0 ;  /* 0x000000300f0f7211 */ /* 0x000fc400000f0eff */
[C---:B------:R-:W-:Y:S01]  /*0270*/  LEA R16, P0, R3.reuse, R46, 0x1 ;  /* 0x0000002e03107211 */ /* 0x040fe200078008ff */
[----:B------:R4:W2:Y:S01]  /*0280*/  LDG.E.U16 R23, [R12.64] ;  /* 0x0000000e0c177981 */ /* 0x0008a2000c1e1500 */
[----:B0-----:R-:W-:Y:S02]  /*0290*/  LEA R9, R50, R6, 0x3 ;  /* 0x0000000632097211 */ /* 0x001fe400078e18ff */
[----:B------:R-:W-:Y:S01]  /*02a0*/  LEA.HI.X.SX32 R17, R3, R48, 0x1, P0 ;  /* 0x0000003003117211 */ /* 0x000fe200000f0eff */
[----:B------:R0:W2:Y:S01]  /*02b0*/  LDG.E.U16 R24, [R14.64] ;  /* 0x0000000e0e187981 */ /* 0x0000a2000c1e1500 */
[-C--:B------:R-:W-:Y:S01]  /*02c0*/  LEA R18, P1, R6, R46.reuse, 0x1 ;  /* 0x0000002e06127211 */ /* 0x080fe200078208ff */
[----:B------:R-:W-:Y:S01]  /*02d0*/  IMAD R3, R50, 0x8, R9 ;  /* 0x0000000832037824 */ /* 0x000fe200078e0209 */
[C---:B-1----:R-:W-:Y:S01]  /*02e0*/  LEA R4, P0, R9.reuse, R46, 0x1 ;  /* 0x0000002e09047211 */ /* 0x042fe200078008ff */
[----:B------:R1:W2:Y:S01]  /*02f0*/  LDG.E.U16 R25, [R16.64] ;  /* 0x0000000e10197981 */ /* 0x0002a2000c1e1500 */
[-C--:B------:R-:W-:Y:S01]  /*0300*/  LEA.HI.X.SX32 R19, R6, R48.reuse, 0x1, P1 ;  /* 0x0000003006137211 */ /* 0x080fe200008f0eff */
[----:B------:R-:W-:Y:S01]  /*0310*/  IMAD R6, R50, 0x8, R3 ;  /* 0x0000000832067824 */ /* 0x000fe200078e0203 */
[----:B------:R-:W-:-:S02]  /*0320*/  LEA.HI.X.SX32 R5, R9, R48, 0x1, P0 ;  /* 0x0000003009057211 */ /* 0x000fc400000f0eff */
[C---:B----4-:R-:W-:Y:S01]  /*0330*/  LEA R10, P0, R3.reuse, R46, 0x1 ;  /* 0x0000002e030a7211 */ /* 0x050fe200078008ff */
[----:B------:R4:W2:Y:S03]  /*0340*/  LDG.E.U16 R26, [R18.64] ;  /* 0x0000000e121a7981 */ /* 0x0008a6000c1e1500 */
[----:B------:R-:W-:Y:S01]  /*0350*/  LEA.HI.X.SX32 R11, R3, R48, 0x1, P0 ;  /* 0x00000030030b7211 */ /* 0x000fe200000f0eff */
[----:B------:R1:W2:Y:S01]  /*0360*/  LDG.E.U16 R27, [R4.64] ;  /* 0x0000000e041b7981 */ /* 0x0002a2000c1e1500 */
[----:B------:R-:W-:Y:S02]  /*0370*/  LEA R3, R50, R6, 0x3 ;  /* 0x0000000632037211 */ /* 0x000fe400078e18ff */
[-C--:B------:R-:W-:Y:S01]  /*0380*/  LEA R12, P0, R6, R46.reuse, 0x1 ;  /* 0x0000002e060c7211 */ /* 0x080fe200078008ff */
[----:B------:R4:W2:Y:S01]  /*0390*/  LDG.E.U16 R28, [R10.64] ;  /* 0x0000000e0a1c7981 */ /* 0x0008a2000c1e1500 */
[----:B0-----:R-:W-:Y:S01]  /*03a0*/  LEA R14, P1, R3, R46, 0x1 ;  /* 0x0000002e030e7211 */ /* 0x001fe200078208ff */
[----:B------:R-:W-:Y:S01]  /*03b0*/  IMAD R9, R50, 0x8, R3 ;  /* 0x0000000832097824 */ /* 0x000fe200078e0203 */
[----:B------:R-:W-:-:S02]  /*03c0*/  LEA.HI.X.SX32 R13, R6, R48, 0x1, P0 ;  /* 0x00000030060d7211 */ /* 0x000fc400000f0eff */
[----:B------:R-:W-:Y:S01]  /*03d0*/  LEA.HI.X.SX32 R15, R3, R48, 0x1, P1 ;  /* 0x00000030030f7211 */ /* 0x000fe200008f0eff */
[C---:B------:R-:W-:Y:S01]  /*03e0*/  IMAD R3, R50.reuse, 0x8, R9 ;  /* 0x0000000832037824 */ /* 0x040fe200078e0209 */
[C---:B-1----:R-:W-:Y:S01]  /*03f0*/  LEA R16, P0, R9.reuse, R46, 0x1 ;  /* 0x0000002e09107211 */ /* 0x042fe200078008ff */
[----:B------:R0:W2:Y:S03]  /*0400*/  LDG.E.U16 R29, [R12.64] ;  /* 0x0000000e0c1d7981 */ /* 0x0000a6000c1e1500 */
[----:B------:R-:W-:Y:S01]  /*0410*/  LEA.HI.X.SX32 R17, R9, R48, 0x1, P0 ;  /* 0x0000003009117211 */ /* 0x000fe200000f0eff */
[----:B------:R1:W2:Y:S01]  /*0420*/  LDG.E.U16 R30, [R14.64] ;  /* 0x0000000e0e1e7981 */ /* 0x0002a2000c1e1500 */
[C---:B------:R-:W-:Y:S02]  /*0430*/  LEA R4, P0, R3.reuse, R46, 0x1 ;  /* 0x0000002e03047211 */ /* 0x040fe400078008ff */
[----:B------:R-:W-:Y:S01]  /*0440*/  LEA R6, R50, R3, 0x3 ;  /* 0x0000000332067211 */ /* 0x000fe200078e18ff */
[----:B------:R0:W2:Y:S01]  /*0450*/  LDG.E.U16 R31, [R16.64] ;  /* 0x0000000e101f7981 */ /* 0x0000a2000c1e1500 */
[----:B------:R-:W-:-:S03]  /*0460*/  LEA.HI.X.SX32 R5, R3, R48, 0x1, P0 ;  /* 0x0000003003057211 */ /* 0x000fc600000f0eff */
[----:B------:R-:W-:Y:S01]  /*0470*/  IMAD R3, R50, 0x8, R6 ;  /* 0x0000000832037824 */ /* 0x000fe200078e0206 */
[-C--:B----4-:R-:W-:Y:S01]  /*0480*/  LEA R10, P0, R6, R46.reuse, 0x1 ;  /* 0x0000002e060a7211 */ /* 0x090fe200078008ff */
[----:B------:R4:W2:Y:S02]  /*0490*/  LDG.E.U16 R32, [R4.64] ;  /* 0x0000000e04207981 */ /* 0x0008a4000c1e1500 */
[----:B------:R-:W-:Y:S01]  /*04a0*/  IMAD R9, R50, 0x8, R3 ;  /* 0x0000000832097824 */ /* 0x000fe200078e0203 */
[C---:B------:R-:W-:Y:S02]  /*04b0*/  LEA R18, P1, R3.reuse, R46, 0x1 ;  /* 0x0000002e03127211 */ /* 0x040fe400078208ff */
[-C--:B------:R-:W-:Y:S02]  /*04c0*/  LEA.HI.X.SX32 R11, R6, R48.reuse, 0x1, P0 ;  /* 0x00000030060b7211 */ /* 0x080fe400000f0eff */
[----:B------:R-:W-:Y:S02]  /*04d0*/  LEA.HI.X.SX32 R19, R3, R48, 0x1, P1 ;  /* 0x0000003003137211 */ /* 0x000fe400008f0eff */
[----:B0-----:R-:W-:Y:S01]  /*04e0*/  LEA R12, P0, R9, R46, 0x1 ;  /* 0x0000002e090c7211 */ /* 0x001fe200078008ff */
[----:B------:R0:W2:Y:S01]  /*04f0*/  LDG.E.U16 R33, [R10.64] ;  /* 0x0000000e0a217981 */ /* 0x0000a2000c1e1500 */
[----:B------:R-:W-:-:S02]  /*0500*/  LEA R3, R50, R9, 0x3 ;  /* 0x0000000932037211 */ /* 0x000fc400078e18ff */
[----:B------:R-:W-:Y:S01]  /*0510*/  LEA.HI.X.SX32 R13, R9, R48, 0x1, P0 ;  /* 0x00000030090d7211 */ /* 0x000fe200000f0eff */
[----:B------:R0:W2:Y:S01]  /*0520*/  LDG.E.U16 R34, [R18.64] ;  /* 0x0000000e12227981 */ /* 0x0000a2000c1e1500 */
[C---:B-1----:R-:W-:Y:S01]  /*0530*/  LEA R14, P0, R3.reuse, R46, 0x1 ;  /* 0x0000002e030e7211 */ /* 0x042fe200078008ff */
[C---:B------:R-:W-:Y:S02]  /*0540*/  IMAD R6, R50.reuse, 0x8, R3 ;  /* 0x0000000832067824 */ /* 0x040fe400078e0203 */
[----:B------:R1:W2:Y:S01]  /*0550*/  LDG.E.U16 R35, [R12.64] ;  /* 0x0000000e0c237981 */ /* 0x0002a2000c1e1500 */
[----:B------:R-:W-:Y:S01]  /*0560*/  LEA.HI.X.SX32 R15, R3, R48, 0x1, P0 ;  /* 0x00000030030f7211 */ /* 0x000fe200000f0eff */
[----:B------:R-:W-:Y:S01]  /*0570*/  IMAD R3, R50, 0x8, R6 ;  /* 0x0000000832037824 */ /* 0x000fe200078e0206 */
[----:B----4-:R-:W-:-:S03]  /*0580*/  LEA R4, P0, R6, R46, 0x1 ;  /* 0x0000002e06047211 */ /* 0x010fc600078008ff */
[----:B------:R4:W2:Y:S01]  /*0590*/  LDG.E.U16 R36, [R14.64] ;  /* 0x0000000e0e247981 */ /* 0x0008a2000c1e1500 */
[C---:B------:R-:W-:Y:S02]  /*05a0*/  LEA R16, P1, R3.reuse, R46, 0x1 ;  /* 0x0000002e03107211 */ /* 0x040fe400078208ff */
[----:B------:R-:W-:Y:S02]  /*05b0*/  LEA R9, R50, R3, 0x3 ;  /* 0x0000000332097211 */ /* 0x000fe400078e18ff */
[-C--:B------:R-:W-:Y:S02]  /*05c0*/  LEA.HI.X.SX32 R5, R6, R48.reuse, 0x1, P0 ;  /* 0x0000003006057211 */ /* 0x080fe400000f0eff */
[----:B------:R-:W-:Y:S01]  /*05d0*/  LEA.HI.X.SX32 R17, R3, R48, 0x1, P1 ;  /* 0x0000003003117211 */ /* 0x000fe200008f0eff */
[C---:B------:R-:W-:Y:S01]  /*05e0*/  IMAD R3, R50.reuse, 0x8, R9 ;  /* 0x0000000832037824 */ /* 0x040fe200078e0209 */
[C---:B0-----:R-:W-:Y:S01]  /*05f0*/  LEA R10, P0, R9.reuse, R46, 0x1 ;  /* 0x0000002e090a7211 */ /* 0x041fe200078008ff */
[----:B------:R0:W5:Y:S02]  /*0600*/  LDG.E.U16 R37, [R4.64] ;  /* 0x0000000e04257981 */ /* 0x000164000c1e1500 */
[----:B------:R-:W-:Y:S01]  /*0610*/  IMAD R6, R50, 0x8, R3 ;  /* 0x0000000832067824 */ /* 0x000fe200078e0203 */
[----:B------:R-:W-:Y:S01]  /*0620*/  LEA.HI.X.SX32 R11, R9, R48, 0x1, P0 ;  /* 0x00000030090b7211 */ /* 0x000fe200000f0eff */
[----:B------:R0:W5:Y:S01]  /*0630*/  LDG.E.U16 R38, [R16.64] ;  /* 0x0000000e10267981 */ /* 0x000162000c1e1500 */
[----:B-1----:R-:W-:-:S03]  /*0640*/  LEA R12, P0, R3, R46, 0x1 ;  /* 0x0000002e030c7211 */ /* 0x002fc600078008ff */
[----:B------:R1:W5:Y:S01]  /*0650*/  LDG.E.U16 R39, [R10.64] ;  /* 0x0000000e0a277981 */ /* 0x000362000c1e1500 */
[----:B------:R-:W-:Y:S02]  /*0660*/  LEA.HI.X.SX32 R13, R3, R48, 0x1, P0 ;  /* 0x00000030030d7211 */ /* 0x000fe400000f0eff */
[----:B------:R-:W-:Y:S02]  /*0670*/  LEA R3, R50, R6, 0x3 ;  /* 0x0000000632037211 */ /* 0x000fe400078e18ff */
[-C--:B----4-:R-:W-:Y:S01]  /*0680*/  LEA R14, P0, R6, R46.reuse, 0x1 ;  /* 0x0000002e060e7211 */ /* 0x090fe200078008ff */
[----:B------:R4:W5:Y:S01]  /*0690*/  LDG.E.U16 R40, [R12.64] ;  /* 0x0000000e0c287981 */ /* 0x000962000c1e1500 */
[C---:B------:R-:W-:Y:S01]  /*06a0*/  LEA R18, P1, R3.reuse, R46, 0x1 ;  /* 0x0000002e03127211 */ /* 0x040fe200078208ff */
[----:B------:R-:W-:Y:S01]  /*06b0*/  IMAD R9, R50, 0x8, R3 ;  /* 0x0000000832097824 */ /* 0x000fe200078e0203 */
[-C--:B------:R-:W-:Y:S02]  /*06c0*/  LEA.HI.X.SX32 R15, R6, R48.reuse, 0x1, P0 ;  /* 0x00000030060f7211 */ /* 0x080fe400000f0eff */
[----:B------:R-:W-:Y:S01]  /*06d0*/  LEA.HI.X.SX32 R19, R3, R48, 0x1, P1 ;  /* 0x0000003003137211 */ /* 0x000fe200008f0eff */
[----:B------:R-:W-:Y:S01]  /*06e0*/  IMAD R3, R50, 0x8, R9 ;  /* 0x0000000832037824 */ /* 0x000fe200078e0209 */
[C---:B0-----:R-:W-:Y:S01]  /*06f0*/  LEA R4, P0, R9.reuse, R46, 0x1 ;  /* 0x0000002e09047211 */ /* 0x041fe200078008ff */
[----:B------:R0:W5:Y:S03]  /*0700*/  LDG.E.U16 R41, [R14.64] ;  /* 0x0000000e0e297981 */ /* 0x000166000c1e1500 */
[----:B------:R-:W-:Y:S01]  /*0710*/  LEA.HI.X.SX32 R5, R9, R48, 0x1, P0 ;  /* 0x0000003009057211 */ /* 0x000fe200000f0eff */
[----:B------:R0:W5:Y:S01]  /*0720*/  LDG.E.U16 R42, [R18.64] ;  /* 0x0000000e122a7981 */ /* 0x000162000c1e1500 */
[----:B-1----:R-:W-:-:S02]  /*0730*/  LEA R10, P0, R3, R46, 0x1 ;  /* 0x0000002e030a7211 */ /* 0x002fc400078008ff */
[----:B------:R-:W-:Y:S01]  /*0740*/  LEA R6, R50, R3, 0x3 ;  /* 0x0000000332067211 */ /* 0x000fe200078e18ff */
[----:B------:R1:W5:Y:S01]  /*0750*/  LDG.E.U16 R43, [R4.64] ;  /* 0x0000000e042b7981 */ /* 0x000362000c1e1500 */
[----:B------:R-:W-:-:S03]  /*0760*/  LEA.HI.X.SX32 R11, R3, R48, 0x1, P0 ;  /* 0x00000030030b7211 */ /* 0x000fc600000f0eff */
[----:B------:R-:W-:Y:S01]  /*0770*/  IMAD R3, R50, 0x8, R6 ;  /* 0x0000000832037824 */ /* 0x000fe200078e0206 */
[-C--:B----4-:R-:W-:Y:S01]  /*0780*/  LEA R12, P0, R6, R46.reuse, 0x1 ;  /* 0x0000002e060c7211 */ /* 0x090fe200078008ff */
[----:B------:R4:W5:Y:S02]  /*0790*/  LDG.E.U16 R44, [R10.64] ;  /* 0x0000000e0a2c7981 */ /* 0x000964000c1e1500 */
[----:B------:R-:W-:Y:S01]  /*07a0*/  IMAD R9, R50, 0x8, R3 ;  /* 0x0000000832097824 */ /* 0x000fe200078e0203 */
[----:B------:R-:W-:-:S04]  /*07b0*/  LEA R16, P1, R3, R46, 0x1 ;  /* 0x0000002e03107211 */ /* 0x000fc800078208ff */
[-C--:B------:R-:W-:Y:S02]  /*07c0*/  LEA.HI.X.SX32 R17, R3, R48.reuse, 0x1, P1 ;  /* 0x0000003003117211 */ /* 0x080fe400008f0eff */
[----:B------:R-:W-:Y:S02]  /*07d0*/  LEA R3, R50, R9, 0x3 ;  /* 0x0000000932037211 */ /* 0x000fe400078e18ff */
[----:B------:R-:W-:Y:S01]  /*07e0*/  LEA.HI.X.SX32 R13, R6, R48, 0x1, P0 ;  /* 0x00000030060d7211 */ /* 0x000fe200000f0eff */
[----:B------:R4:W5:Y:S01]  /*07f0*/  LDG.E.U16 R16, [R16.64] ;  /* 0x0000000e10107981 */ /* 0x000962000c1e1500 */
[C---:B0-----:R-:W-:Y:S01]  /*0800*/  LEA R14, P0, R9.reuse, R46, 0x1 ;  /* 0x0000002e090e7211 */ /* 0x041fe200078008ff */
[C---:B------:R-:W-:Y:S02]  /*0810*/  IMAD R6, R50.reuse, 0x8, R3 ;  /* 0x0000000832067824 */ /* 0x040fe400078e0203 */
[----:B------:R0:W5:Y:S01]  /*0820*/  LDG.E.U16 R45, [R12.64] ;  /* 0x0000000e0c2d7981 */ /* 0x000162000c1e1500 */
[----:B------:R-:W-:Y:S01]  /*0830*/  LEA.HI.X.SX32 R15, R9, R48, 0x1, P0 ;  /* 0x00000030090f7211 */ /* 0x000fe200000f0eff */
[----:B------:R-:W-:Y:S01]  /*0840*/  IMAD R9, R50, 0x8, R6 ;  /* 0x0000000832097824 */ /* 0x000fe200078e0206 */
[----:B-1----:R-:W-:-:S03]  /*0850*/  LEA R4, P0, R3, R46, 0x1 ;  /* 0x0000002e03047211 */ /* 0x002fc600078008ff */
[----:B------:R1:W5:Y:S01]  /*0860*/  LDG.E.U16 R14, [R14.64] ;  /* 0x0000000e0e0e7981 */ /* 0x000362000c1e1500 */
[----:B------:R-:W-:Y:S02]  /*0870*/  LEA.HI.X.SX32 R5, R3, R48, 0x1, P0 ;  /* 0x0000003003057211 */ /* 0x000fe400000f0eff */
[----:B----4-:R-:W-:Y:S02]  /*0880*/  LEA R10, P0, R6, R46, 0x1 ;  /* 0x0000002e060a7211 */ /* 0x010fe400078008ff */
[----:B------:R-:W-:Y:S02]  /*0890*/  LEA R3, R50, R9, 0x3 ;  /* 0x0000000932037211 */ /* 0x000fe400078e18ff */
[----:B------:R-:W-:Y:S02]  /*08a0*/  LEA.HI.X.SX32 R11, R6, R48, 0x1, P0 ;  /* 0x00000030060b7211 */ /* 0x000fe400000f0eff */
[-C--:B------:R-:W-:Y:S02]  /*08b0*/  LEA R18, P1, R9, R46.reuse, 0x1 ;  /* 0x0000002e09127211 */ /* 0x080fe400078208ff */
[----:B0-----:R-:W-:Y:S01]  /*08c0*/  LEA R12, P0, R3, R46, 0x1 ;  /* 0x0000002e030c7211 */ /* 0x001fe200078008ff */
[----:B------:R0:W4:Y:S01]  /*08d0*/  LDG.E.U16 R10, [R10.64] ;  /* 0x0000000e0a0a7981 */ /* 0x000122000c1e1500 */
[----:B------:R-:W-:-:S02]  /*08e0*/  LEA.HI.X.SX32 R19, R9, R48, 0x1, P1 ;  /* 0x0000003009137211 */ /* 0x000fc400008f0eff */
[----:B------:R-:W-:Y:S01]  /*08f0*/  LEA.HI.X.SX32 R13, R3, R48, 0x1, P0 ;  /* 0x00000030030d7211 */ /* 0x000fe200000f0eff */
[----:B------:R0:W4:Y:S04]  /*0900*/  LDG.E.U16 R46, [R4.64] ;  /* 0x0000000e042e7981 */ /* 0x000128000c1e1500 */
[----:B------:R0:W4:Y:S04]  /*0910*/  LDG.E.U16 R18, [R18.64] ;  /* 0x0000000e12127981 */ /* 0x000128000c1e1500 */
[----:B------:R0:W4:Y:S01]  /*0920*/  LDG.E.U16 R12, [R12.64] ;  /* 0x0000000e0c0c7981 */ /* 0x000122000c1e1500 */
[----:B------:R-:W-:-:S02]  /*0930*/  IMAD R48, R20, c[0x0][0x1c8], RZ ;  /* 0x0000720014307a24 */ /* 0x000fc400078e02ff */
[----:B------:R-:W-:-:S04]  /*0940*/  IMAD.MOV.U32 R62, RZ, RZ, c[0x0][0x1c8] ;  /* 0x00007200ff3e7624 */ /* 0x000fc800078e00ff */
[----:B------:R-:W-:-:S05]  /*0950*/  IMAD R49, R62, 0x8, R48 ;  /* 0x000000083e317824 */ /* 0x000fca00078e0230 */
[----:B------:R-:W-:-:S05]  /*0960*/  LEA R50, R62, R49, 0x3 ;  /* 0x000000313e327211 */ /* 0x000fca00078e18ff */
[----:B------:R-:W-:-:S04]  /*0970*/  IMAD R51, R62, 0x8, R50 ;  /* 0x000000083e337824 */ /* 0x000fc800078e0232 */
[----:B0-----:R-:W-:-:S04]  /*0980*/  IMAD R11, R62, 0x8, R51 ;  /* 0x000000083e0b7824 */ /* 0x001fc800078e0233 */
[C---:B------:R-:W-:Y:S01]  /*0990*/  IMAD R19, R62.reuse, 0x8, R11 ;  /* 0x000000083e137824 */ /* 0x040fe200078e020b */
[----:B------:R-:W-:Y:S02]  /*09a0*/  SHF.L.U32 R3, R7, 0x4, RZ ;  /* 0x0000000407037819 */ /* 0x000fe400000006ff */
[----:B------:R-:W-:Y:S02]  /*09b0*/  SHF.R.U32.HI R5, RZ, 0x1, R7 ;  /* 0x00000001ff057819 */ /* 0x000fe40000011607 */
[C---:B------:R-:W-:Y:S02]  /*09c0*/  LEA R52, R62.reuse, R19, 0x3 ;  /* 0x000000133e347211 */ /* 0x040fe400078e18ff */
[----:B------:R-:W-:Y:S02]  /*09d0*/  LOP3.LUT R3, R3, 0x70, RZ, 0xc0, !PT ;  /* 0x0000007003037812 */ /* 0x000fe400078ec0ff */
[----:B------:R-:W-:Y:S02]  /*09e0*/  LOP3.LUT R54, R5, 0xc, RZ, 0xc0, !PT ;  /* 0x0000000c05367812 */ /* 0x000fe400078ec0ff */
[----:B------:R-:W-:-:S03]  /*09f0*/  LEA R53, R62, R52, 0x3 ;  /* 0x000000343e357211 */ /* 0x000fc600078e18ff */
[----:B------:R-:W-:Y:S02]  /*0a00*/  IMAD.IADD R3, R3, 0x1, R54 ;  /* 0x0000000103037824 */ /* 0x000fe400078e0236 */
[----:B------:R-:W-:Y:S01]  /*0a10*/  IMAD R54, R62, 0x8, R53 ;  /* 0x000000083e367824 */ /* 0x000fe200078e0235 */
[----:B------:R-:W-:Y:S01]  /*0a20*/  SHF.R.S32.HI R17, RZ, 0x4, R7 ;  /* 0x00000004ff117819 */ /* 0x000fe20000011407 */
[----:B------:R-:W-:Y:S02]  /*0a30*/  IMAD R4, R0, c[0x0][0x1c0], RZ ;  /* 0x0000700000047a24 */ /* 0x000fe400078e02ff */
[----:B------:R-:W-:Y:S01]  /*0a40*/  IMAD R6, R2, c[0x0][0x1c4], RZ ;  /* 0x0000710002067a24 */ /* 0x000fe200078e02ff */
[----:B------:R-:W-:Y:S01]  /*0a50*/  LEA R55, R62, R54, 0x3 ;  /* 0x000000363e377211 */ /* 0x000fe200078e18ff */
[----:B------:R-:W-:Y:S01]  /*0a60*/  IMAD.SHL.U32 R5, R4, 0x2, RZ ;  /* 0x0000000204057824 */ /* 0x000fe200078e00ff */
[----:B------:R-:W-:Y:S01]  /*0a70*/  LOP3.LUT R9, R7, 0xe0, RZ, 0xc0, !PT ;  /* 0x000000e007097812 */ /* 0x000fe200078ec0ff */
[----:B------:R-:W-:Y:S01]  /*0a80*/  IMAD.SHL.U32 R20, R6, 0x2, RZ ;  /* 0x0000000206147824 */ /* 0x000fe200078e00ff */
[----:B------:R-:W-:Y:S01]  /*0a90*/  SGXT R17, R17, 0x1 ;  /* 0x000000011111781a */ /* 0x000fe20000000200 */
[----:B------:R-:W-:Y:S01]  /*0aa0*/  IMAD R56, R62, 0x8, R55 ;  /* 0x000000083e387824 */ /* 0x000fe200078e0237 */
[----:B------:R0:W1:Y:S01]  /*0ab0*/  R2UR UR12, R9 ;  /* 0x00000000090c73c2 */ /* 0x00006200000e0000 */
[----:B------:R-:W-:-:S02]  /*0ac0*/  LOP3.LUT R13, R7, 0xc, RZ, 0xc0, !PT ;  /* 0x0000000c070d7812 */ /* 0x000fc400078ec0ff */
[----:B------:R-:W-:Y:S01]  /*0ad0*/  IADD3 R112, P0, P1, R20, c[0x0][0x178], R5 ;  /* 0x00005e0014707a10 */ /* 0x000fe2000791e005 */
[----:B------:R-:W-:Y:S01]  /*0ae0*/  IMAD.HI R20, R6, 0x2, RZ ;  /* 0x0000000206147827 */ /* 0x000fe200078e02ff */
[----:B------:R-:W-:-:S03]  /*0af0*/  LOP3.LUT R58, R17, 0x1020, RZ, 0xc0, !PT ;  /* 0x00001020113a7812 */ /* 0x000fc600078ec0ff */
[----:B0-----:R-:W-:Y:S01]  /*0b00*/  IMAD.HI R9, R4, 0x2, RZ ;  /* 0x0000000204097827 */ /* 0x001fe200078e02ff */
[----:B------:R-:W-:-:S03]  /*0b10*/  LEA R57, R62, R56, 0x3 ;  /* 0x000000383e397211 */ /* 0x000fc600078e18ff */
[----:B------:R-:W-:Y:S01]  /*0b20*/  IMAD R6, R13, 0x2, R58 ;  /* 0x000000020d067824 */ /* 0x000fe200078e023a */
[----:B------:R-:W-:Y:S02]  /*0b30*/  IADD3.X R58, R20, c[0x0][0x17c], R9, P0, P1 ;  /* 0x00005f00143a7a10 */ /* 0x000fe400007e2409 */
[----:B------:R-:W-:Y:S02]  /*0b40*/  LEA R9, R62, R57, 0x3 ;  /* 0x000000393e097211 */ /* 0x000fe400078e18ff */
[----:B------:R-:W-:-:S03]  /*0b50*/  LEA R174, P0, R48, R112, 0x1 ;  /* 0x0000007030ae7211 */ /* 0x000fc600078008ff */
[----:B------:R-:W-:Y:S01]  /*0b60*/  IMAD R20, R62, 0x8, R9 ;  /* 0x000000083e147824 */ /* 0x000fe200078e0209 */
[----:B------:R-:W-:Y:S02]  /*0b70*/  LEA.HI.X.SX32 R175, R48, R58, 0x1, P0 ;  /* 0x0000003a30af7211 */ /* 0x000fe400000f0eff */
[CC--:B------:R-:W-:Y:S01]  /*0b80*/  LEA R172, P1, R49.reuse, R112.reuse, 0x1 ;  /* 0x0000007031ac7211 */ /* 0x0c0fe200078208ff */
[----:B------:R-:W-:Y:S01]  /*0b90*/  IMAD R48, R62, 0x8, R20 ;  /* 0x000000083e307824 */ /* 0x000fe200078e0214 */
[----:B------:R-:W-:Y:S02]  /*0ba0*/  LEA R170, P2, R50, R112, 0x1 ;  /* 0x0000007032aa7211 */ /* 0x000fe400078408ff */
[----:B------:R-:W-:Y:S02]  /*0bb0*/  LEA.HI.X.SX32 R173, R49, R58, 0x1, P1 ;  /* 0x0000003a31ad7211 */ /* 0x000fe400008f0eff */
[----:B------:R-:W-:Y:S02]  /*0bc0*/  LEA R49, R62, R48, 0x3 ;  /* 0x000000303e317211 */ /* 0x000fe400078e18ff */
[----:B------:R-:W-:-:S02]  /*0bd0*/  LEA.HI.X.SX32 R171, R50, R58, 0x1, P2 ;  /* 0x0000003a32ab7211 */ /* 0x000fc400010f0eff */
[-C--:B------:R-:W-:Y:S01]  /*0be0*/  LEA R166, P0, R11, R112.reuse, 0x1 ;  /* 0x000000700ba67211 */ /* 0x080fe200078008ff */
[C---:B------:R-:W-:Y:S01]  /*0bf0*/  IMAD R50, R62.reuse, 0x8, R49 ;  /* 0x000000083e327824 */ /* 0x040fe200078e0231 */
[----:B------:R-:W-:Y:S02]  /*0c00*/  LEA R164, P1, R19, R112, 0x1 ;  /* 0x0000007013a47211 */ /* 0x000fe400078208ff */
[----:B------:R-:W-:Y:S01]  /*0c10*/  LEA.HI.X.SX32 R167, R11, R58, 0x1, P0 ;  /* 0x0000003a0ba77211 */ /* 0x000fe200000f0eff */
[----:B------:R-:W-:Y:S01]  /*0c20*/  IMAD R11, R62, 0x8, R50 ;  /* 0x000000083e0b7824 */ /* 0x000fe200078e0232 */
[----:B------:R-:W-:Y:S02]  /*0c30*/  LEA R162, P2, R52, R112, 0x1 ;  /* 0x0000007034a27211 */ /* 0x000fe400078408ff */
[----:B------:R-:W-:Y:S02]  /*0c40*/  LEA.HI.X.SX32 R165, R19, R58, 0x1, P1 ;  /* 0x0000003a13a57211 */ /* 0x000fe400008f0eff */
[----:B------:R-:W-:-:S02]  /*0c50*/  LEA R168, P3, R51, R112, 0x1 ;  /* 0x0000007033a87211 */ /* 0x000fc400078608ff */
[----:B------:R-:W-:Y:S02]  /*0c60*/  LEA R19, R62, R11, 0x3 ;  /* 0x0000000b3e137211 */ /* 0x000fe400078e18ff */
[-C--:B------:R-:W-:Y:S02]  /*0c70*/  LEA.HI.X.SX32 R163, R52, R58.reuse, 0x1, P2 ;  /* 0x0000003a34a37211 */ /* 0x080fe400010f0eff */
[----:B------:R-:W-:Y:S01]  /*0c80*/  LEA.HI.X.SX32 R169, R51, R58, 0x1, P3 ;  /* 0x0000003a33a97211 */ /* 0x000fe200018f0eff */
[C---:B------:R-:W-:Y:S01]  /*0c90*/  IMAD R51, R62.reuse, 0x8, R19 ;  /* 0x000000083e337824 */ /* 0x040fe200078e0213 */
[-C--:B------:R-:W-:Y:S02]  /*0ca0*/  LEA R156, P2, R55, R112.reuse, 0x1 ;  /* 0x00000070379c7211 */ /* 0x080fe400078408ff */
[----:B------:R-:W-:Y:S01]  /*0cb0*/  LEA R160, P0, R53, R112, 0x1 ;  /* 0x0000007035a07211 */ /* 0x000fe200078008ff */
[----:B------:R-:W-:Y:S01]  /*0cc0*/  IMAD R52, R62, 0x8, R51 ;  /* 0x000000083e347824 */ /* 0x000fe200078e0233 */
[----:B------:R-:W-:-:S02]  /*0cd0*/  LEA.HI.X.SX32 R157, R55, R58, 0x1, P2 ;  /* 0x0000003a379d7211 */ /* 0x000fc400010f0eff */
[----:B------:R-:W-:Y:S02]  /*0ce0*/  LEA R150, P2, R9, R112, 0x1 ;  /* 0x0000007009967211 */ /* 0x000fe400078408ff */
[----:B------:R-:W-:Y:S02]  /*0cf0*/  LEA.HI.X.SX32 R161, R53, R58, 0x1, P0 ;  /* 0x0000003a35a17211 */ /* 0x000fe400000f0eff */
[-C--:B------:R-:W-:Y:S02]  /*0d00*/  LEA R158, P1, R54, R112.reuse, 0x1 ;  /* 0x00000070369e7211 */ /* 0x080fe400078208ff */
[----:B------:R-:W-:Y:S02]  /*0d10*/  LEA R154, P0, R56, R112, 0x1 ;  /* 0x00000070389a7211 */ /* 0x000fe400078008ff */
[----:B------:R-:W-:Y:S02]  /*0d20*/  LEA.HI.X.SX32 R151, R9, R58, 0x1, P2 ;  /* 0x0000003a09977211 */ /* 0x000fe400010f0eff */
[----:B------:R-:W-:-:S02]  /*0d30*/  LEA R9, R62, R52, 0x3 ;  /* 0x000000343e097211 */ /* 0x000fc400078e18ff */
[-C--:B------:R-:W-:Y:S02]  /*0d40*/  LEA.HI.X.SX32 R159, R54, R58.reuse, 0x1, P1 ;  /* 0x0000003a369f7211 */ /* 0x080fe400008f0eff */
[----:B------:R-:W-:Y:S01]  /*0d50*/  LEA.HI.X.SX32 R155, R56, R58, 0x1, P0 ;  /* 0x0000003a389b7211 */ /* 0x000fe200000f0eff */
[----:B------:R-:W-:Y:S01]  /*0d60*/  IMAD R53, R62, 0x8, R9 ;  /* 0x000000083e357824 */ /* 0x000fe200078e0209 */
[CC--:B------:R-:W-:Y:S02]  /*0d70*/  LEA R152, P1, R57.reuse, R112.reuse, 0x1 ;  /* 0x0000007039987211 */ /* 0x0c0fe400078208ff */
[C---:B------:R-:W-:Y:S02]  /*0d80*/  LEA R148, P0, R20.reuse, R112, 0x1 ;  /* 0x0000007014947211 */ /* 0x040fe400078008ff */
[-C--:B------:R-:W-:Y:S02]  /*0d90*/  LEA.HI.X.SX32 R153, R57, R58.reuse, 0x1, P1 ;  /* 0x0000003a39997211 */ /* 0x080fe400008f0eff */
[----:B------:R-:W-:Y:S01]  /*0da0*/  LEA.HI.X.SX32 R149, R20, R58, 0x1, P0 ;  /* 0x0000003a14957211 */ /* 0x000fe200000f0eff */
[----:B------:R-:W-:Y:S01]  /*0db0*/  IMAD R20, R62, 0x8, R53 ;  /* 0x000000083e147824 */ /* 0x000fe200078e0235 */
[----:B------:R-:W-:-:S02]  /*0dc0*/  LEA R146, P1, R48, R112, 0x1 ;  /* 0x0000007030927211 */ /* 0x000fc400078208ff */
[----:B-1----:R-:W-:Y:S02]  /*0dd0*/  LOP3.LUT R15, R7, 0xc0, RZ, 0xc0, !PT ;  /* 0x000000c0070f7812 */ /* 0x002fe400078ec0ff */
[----:B------:R-:W-:Y:S02]  /*0de0*/  LEA R144, P2, R49, R112, 0x1 ;  /* 0x0000007031907211 */ /* 0x000fe400078408ff */
[----:B------:R-:W-:Y:S02]  /*0df0*/  LEA.HI.X.SX32 R147, R48, R58, 0x1, P1 ;  /* 0x0000003a30937211 */ /* 0x000fe400008f0eff */
[----:B------:R-:W-:Y:S02]  /*0e00*/  LEA R140, P1, R11, R112, 0x1 ;  /* 0x000000700b8c7211 */ /* 0x000fe400078208ff */
[----:B------:R-:W-:Y:S01]  /*0e10*/  LEA R48, R62, R20, 0x3 ;  /* 0x000000143e307211 */ /* 0x000fe200078e18ff */
[----:B------:R0:W1:Y:S01]  /*0e20*/  R2UR UR8, R15 ;  /* 0x000000000f0873c2 */ /* 0x00006200000e0000 */
[----:B------:R-:W-:-:S02]  /*0e30*/  LEA.HI.X.SX32 R145, R49, R58, 0x1, P2 ;  /* 0x0000003a31917211 */ /* 0x000fc400010f0eff */
[-C--:B------:R-:W-:Y:S02]  /*0e40*/  LEA R142, P0, R50, R112.reuse, 0x1 ;  /* 0x00000070328e7211 */ /* 0x080fe400078008ff */
[----:B------:R-:W-:Y:S02]  /*0e50*/  LEA R138, P2, R19, R112, 0x1 ;  /* 0x00000070138a7211 */ /* 0x000fe400078408ff */
[-C--:B------:R-:W-:Y:S01]  /*0e60*/  LEA.HI.X.SX32 R141, R11, R58.reuse, 0x1, P1 ;  /* 0x0000003a0b8d7211 */ /* 0x080fe200008f0eff */
[----:B------:R-:W-:Y:S01]  /*0e70*/  IMAD R11, R62, 0x8, R48 ;  /* 0x000000083e0b7824 */ /* 0x000fe200078e0230 */
[-C--:B------:R-:W-:Y:S02]  /*0e80*/  LEA.HI.X.SX32 R143, R50, R58.reuse, 0x1, P0 ;  /* 0x0000003a328f7211 */ /* 0x080fe400000f0eff */
[----:B------:R-:W-:Y:S01]  /*0e90*/  LEA.HI.X.SX32 R139, R19, R58, 0x1, P2 ;  /* 0x0000003a138b7211 */ /* 0x000fe200010f0eff */
[----:B------:R-:W-:Y:S01]  /*0ea0*/  IMAD R19, R62, 0x8, R11 ;  /* 0x000000083e137824 */ /* 0x000fe200078e020b */
[----:B------:R-:W-:-:S02]  /*0eb0*/  LEA R136, P0, R51, R112, 0x1 ;  /* 0x0000007033887211 */ /* 0x000fc400078008ff */
[----:B------:R-:W-:Y:S02]  /*0ec0*/  LEA R132, P2, R9, R112, 0x1 ;  /* 0x0000007009847211 */ /* 0x000fe400078408ff */
[-C--:B------:R-:W-:Y:S02]  /*0ed0*/  LEA.HI.X.SX32 R137, R51, R58.reuse, 0x1, P0 ;  /* 0x0000003a33897211 */ /* 0x080fe400000f0eff */
[----:B------:R-:W-:Y:S02]  /*0ee0*/  LEA.HI.X.SX32 R133, R9, R58, 0x1, P2 ;  /* 0x0000003a09857211 */ /* 0x000fe400010f0eff */
[-C--:B------:R-:W-:Y:S02]  /*0ef0*/  LEA R134, P1, R52, R112.reuse, 0x1 ;  /* 0x0000007034867211 */ /* 0x080fe400078208ff */
[----:B------:R-:W-:Y:S02]  /*0f00*/  LEA R9, R62, R19, 0x3 ;  /* 0x000000133e097211 */ /* 0x000fe400078e18ff */
[C---:B------:R-:W-:Y:S01]  /*0f10*/  LEA R130, P0, R53.reuse, R112, 0x1 ;  /* 0x0000007035827211 */ /* 0x040fe200078008ff */
[----:B------:R-:W-:Y:S01]  /*0f20*/  UIADD3 UR13, UR5, 0x20, URZ ;  /* 0x00000020050d7890 */ /* 0x000fe2000fffe03f */
[-C--:B------:R-:W-:Y:S01]  /*0f30*/  LEA.HI.X.SX32 R135, R52, R58.reuse, 0x1, P1 ;  /* 0x0000003a34877211 */ /* 0x080fe200008f0eff */
[----:B------:R-:W-:Y:S01]  /*0f40*/  IMAD R49, R62, 0x8, R9 ;  /* 0x000000083e317824 */ /* 0x000fe200078e0209 */
[----:B------:R-:W-:-:S02]  /*0f50*/  LEA.HI.X.SX32 R131, R53, R58, 0x1, P0 ;  /* 0x0000003a35837211 */ /* 0x000fc400000f0eff */
[CC--:B------:R-:W-:Y:S02]  /*0f60*/  LEA R128, P1, R20.reuse, R112.reuse, 0x1 ;  /* 0x0000007014807211 */ /* 0x0c0fe400078208ff */
[----:B------:R-:W-:Y:S01]  /*0f70*/  LEA R124, P0, R11, R112, 0x1 ;  /* 0x000000700b7c7211 */ /* 0x000fe200078008ff */
[C---:B0-----:R-:W-:Y:S01]  /*0f80*/  IMAD.SHL.U32 R15, R7.reuse, 0x8, RZ ;  /* 0x00000008070f7824 */ /* 0x041fe200078e00ff */
[----:B------:R-:W-:Y:S01]  /*0f90*/  LOP3.LUT R47, R7, 0xff, RZ, 0xc0, !PT ;  /* 0x000000ff072f7812 */ /* 0x000fe200078ec0ff */
[----:B------:R-:W-:Y:S01]  /*0fa0*/  UISETP.GE.AND UP0, UPT, UR13, 0x1, UPT ;  /* 0x000000010d00788c */ /* 0x000fe2000bf06270 */
[-C--:B------:R-:W-:Y:S01]  /*0fb0*/  LEA.HI.X.SX32 R129, R20, R58.reuse, 0x1, P1 ;  /* 0x0000003a14817211 */ /* 0x080fe200008f0eff */
[----:B------:R-:W-:Y:S01]  /*0fc0*/  IMAD R20, R62, 0x8, R49 ;  /* 0x000000083e147824 */ /* 0x000fe200078e0231 */
[----:B------:R-:W-:Y:S02]  /*0fd0*/  LEA.HI.X.SX32 R125, R11, R58, 0x1, P0 ;  /* 0x0000003a0b7d7211 */ /* 0x000fe400000f0eff */
[----:B------:R-:W-:-:S02]  /*0fe0*/  LEA R126, P2, R48, R112, 0x1 ;  /* 0x00000070307e7211 */ /* 0x000fc400078408ff */
[----:B------:R-:W-:Y:S01]  /*0ff0*/  LEA R118, P0, R49, R112, 0x1 ;  /* 0x0000007031767211 */ /* 0x000fe200078008ff */
[----:B-1----:R-:W-:Y:S01]  /*1000*/  USHF.R.U32.HI UR4, URZ, 0x2, UR8 ;  /* 0x000000023f047899 */ /* 0x002fe20008011608 */
[----:B------:R-:W-:Y:S01]  /*1010*/  LOP3.LUT R60, R15, 0x1f8, RZ, 0xc0, !PT ;  /* 0x000001f80f3c7812 */ /* 0x000fe200078ec0ff */
[----:B------:R-:W-:Y:S01]  /*1020*/  IMAD.SHL.U32 R4, R47, 0x2, RZ ;  /* 0x000000022f047824 */ /* 0x000fe200078e00ff */
[-C--:B------:R-:W-:Y:S02]  /*1030*/  LEA.HI.X.SX32 R127, R48, R58.reuse, 0x1, P2 ;  /* 0x0000003a307f7211 */ /* 0x080fe400010f0eff */
[----:B------:R-:W-:Y:S02]  /*1040*/  LEA.HI.X.SX32 R119, R49, R58, 0x1, P0 ;  /* 0x0000003a31777211 */ /* 0x000fe400000f0eff */
[----:B------:R-:W-:Y:S02]  /*1050*/  LEA R120, P2, R9, R112, 0x1 ;  /* 0x0000007009787211 */ /* 0x000fe400078408ff */
[----:B------:R-:W-:-:S02]  /*1060*/  LEA R48, R62, R20, 0x3 ;  /* 0x000000143e307211 */ /* 0x000fc400078e18ff */
[----:B------:R-:W-:Y:S01]  /*1070*/  PLOP3.LUT P0, PT, PT, PT, UP0, 0x80, 0x0 ;  /* 0x000000000000781c */ /* 0x000fe20003f0f008 */
[----:B------:R-:W-:Y:S01]  /*1080*/  IMAD R5, R13, 0x400, R60 ;  /* 0x000004000d057824 */ /* 0x000fe200078e023c */
[----:B------:R-:W-:Y:S02]  /*1090*/  LOP3.LUT R13, R4, UR4, RZ, 0x3c, !PT ;  /* 0x00000004040d7c12 */ /* 0x000fe4000f8e3cff */
[----:B------:R-:W-:Y:S02]  /*10a0*/  LEA R122, P1, R19, R112, 0x1 ;  /* 0x00000070137a7211 */ /* 0x000fe400078208ff */
[-C--:B------:R-:W-:Y:S01]  /*10b0*/  LEA.HI.X.SX32 R121, R9, R58.reuse, 0x1, P2 ;  /* 0x0000003a09797211 */ /* 0x080fe200010f0eff */
[----:B------:R-:W-:Y:S01]  /*10c0*/  IMAD R9, R62, 0x8, R48 ;  /* 0x000000083e097824 */ /* 0x000fe200078e0230 */
[----:B------:R-:W-:Y:S01]  /*10d0*/  LEA.HI.X.SX32 R123, R19, R58, 0x1, P1 ;  /* 0x0000003a137b7211 */ /* 0x000fe200008f0eff */
[----:B--2---:R0:W-:Y:S01]  /*10e0*/  STS.U16 [R13], R8 ;  /* 0x000000080d007388 */ /* 0x0041e20000000400 */
[----:B------:R-:W-:-:S02]  /*10f0*/  LEA R116, P1, R20, R112, 0x1 ;  /* 0x0000007014747211 */ /* 0x000fc400078208ff */
[-C--:B------:R-:W-:Y:S02]  /*1100*/  LEA R114, P2, R48, R112.reuse, 0x1 ;  /* 0x0000007030727211 */ /* 0x080fe400078408ff */
[----:B------:R-:W-:Y:S01]  /*1110*/  LEA R112, P3, R9, R112, 0x1 ;  /* 0x0000007009707211 */ /* 0x000fe200078608ff */
[----:B---3--:R-:W-:Y:S01]  /*1120*/  STS.U16 [R13+0x200], R21 ;  /* 0x000200150d007388 */ /* 0x008fe20000000400 */
[----:B0-----:R-:W-:-:S03]  /*1130*/  LOP3.LUT R8, R7, 0x3, RZ, 0xc0, !PT ;  /* 0x0000000307087812 */ /* 0x001fc600078ec0ff */
[----:B-----5:R-:W-:Y:S01]  /*1140*/  STS.U16 [R13+0x400], R22 ;  /* 0x000400160d007388 */ /* 0x020fe20000000400 */
[-C--:B------:R-:W-:Y:S01]  /*1150*/  LEA.HI.X.SX32 R117, R20, R58.reuse, 0x1, P1 ;  /* 0x0000003a14757211 */ /* 0x080fe200008f0eff */
[----:B------:R-:W-:Y:S01]  /*1160*/  IMAD.MOV.U32 R101, RZ, RZ, -0x800000 ;  /* 0xff800000ff657424 */ /* 0x000fe200078e00ff */
[-C--:B------:R-:W-:Y:S01]  /*1170*/  LEA.HI.X.SX32 R115, R48, R58.reuse, 0x1, P2 ;  /* 0x0000003a30737211 */ /* 0x080fe200010f0eff */
[----:B------:R-:W-:Y:S01]  /*1180*/  STS.U16 [R13+0x600], R23 ;  /* 0x000600170d007388 */ /* 0x000fe20000000400 */
[----:B------:R-:W-:Y:S01]  /*1190*/  LEA.HI.X.SX32 R113, R9, R58, 0x1, P3 ;  /* 0x0000003a09717211 */ /* 0x000fe200018f0eff */
[----:B------:R-:W-:Y:S01]  /*11a0*/  IMAD.MOV.U32 R9, RZ, RZ, 0x3f800000 ;  /* 0x3f800000ff097424 */ /* 0x000fe200078e00ff */
[----:B------:R-:W-:Y:S01]  /*11b0*/  MOV R103, 0xff800000 ;  /* 0xff80000000677802 */ /* 0x000fe20000000f00 */
[----:B------:R-:W-:Y:S01]  /*11c0*/  STS.U16 [R13+0x800], R24 ;  /* 0x000800180d007388 */ /* 0x000fe20000000400 */
[----:B------:R-:W-:Y:S01]  /*11d0*/  IMAD.MOV.U32 R99, RZ, RZ, -0x800000 ;  /* 0xff800000ff637424 */ /* 0x000fe200078e00ff */
[----:B------:R-:W-:Y:S01]  /*11e0*/  MOV R97, 0xff800000 ;  /* 0xff80000000617802 */ /* 0x000fe20000000f00 */
[----:B------:R-:W-:Y:S01]  /*11f0*/  IMAD.MOV.U32 R11, RZ, RZ, 0x3f800000 ;  /* 0x3f800000ff0b7424 */ /* 0x000fe200078e00ff */
[----:B------:R-:W-:Y:S01]  /*1200*/  STS.U16 [R13+0xa00], R25 ;  /* 0x000a00190d007388 */ /* 0x000fe20000000400 */
[----:B------:R-:W-:Y:S01]  /*1210*/  CS2R R52, SRZ ;  /* 0x0000000000347805 */ /* 0x000fe2000001ff00 */
[----:B------:R-:W-:Y:S01]  /*1220*/  CS2R R54, SRZ ;  /* 0x0000000000367805 */ /* 0x000fe2000001ff00 */
[----:B------:R-:W-:Y:S01]  /*1230*/  CS2R R56, SRZ ;  /* 0x0000000000387805 */ /* 0x000fe2000001ff00 */
        /* <DEDUP_REMOVED lines=15> */
[----:B------:R-:W-:Y:S01]  /*1330*/  ISETP.GE.U32.AND P4, PT, R47, 0x20, PT ;  /* 0x000000202f00780c */ /* 0x000fe20003f86070 */
[----:B------:R-:W-:Y:S01]  /*1340*/  STS.U16 [R13+0x1400], R30 ;  /* 0x0014001e0d007388 */ /* 0x000fe20000000400 */
[----:B------:R-:W-:Y:S01]  /*1350*/  CS2R R76, SRZ ;  /* 0x00000000004c7805 */ /* 0x000fe2000001ff00 */
[----:B------:R-:W-:-:S02]  /*1360*/  CS2R R78, SRZ ;  /* 0x00000000004e7805 */ /* 0x000fc4000001ff00 */
[----:B------:R-:W-:Y:S04]  /*1370*/  STS.U16 [R13+0x1600], R31 ;  /* 0x0016001f0d007388 */ /* 0x000fe80000000400 */
        /* <DEDUP_REMOVED lines=11> */
[----:B------:R0:W-:Y:S04]  /*1430*/  STS.U16 [R13+0x2e00], R43 ;  /* 0x002e002b0d007388 */ /* 0x0001e80000000400 */
[----:B------:R-:W-:Y:S04]  /*1440*/  STS.U16 [R13+0x3000], R44 ;  /* 0x0030002c0d007388 */ /* 0x000fe80000000400 */
[----:B------:R1:W-:Y:S01]  /*1450*/  STS.U16 [R13+0x3200], R45 ;  /* 0x0032002d0d007388 */ /* 0x0003e20000000400 */
[----:B0-----:R-:W-:-:S03]  /*1460*/  MOV R43, 0x3f800000 ;  /* 0x3f800000002b7802 */ /* 0x001fc60000000f00 */
[----:B------:R-:W-:Y:S04]  /*1470*/  STS.U16 [R13+0x3400], R16 ;  /* 0x003400100d007388 */ /* 0x000fe80000000400 */
[----:B------:R-:W-:Y:S01]  /*1480*/  STS.U16 [R13+0x3600], R14 ;  /* 0x0036000e0d007388 */ /* 0x000fe20000000400 */
[----:B-1----:R-:W-:-:S03]  /*1490*/  IMAD.MOV.U32 R45, RZ, RZ, 0x3f800000 ;  /* 0x3f800000ff2d7424 */ /* 0x002fc600078e00ff */
[----:B----4-:R-:W-:Y:S04]  /*14a0*/  STS.U16 [R13+0x3800], R46 ;  /* 0x0038002e0d007388 */ /* 0x010fe80000000400 */
[----:B------:R-:W-:Y:S04]  /*14b0*/  STS.U16 [R13+0x3a00], R10 ;  /* 0x003a000a0d007388 */ /* 0x000fe80000000400 */
[----:B------:R-:W-:Y:S04]  /*14c0*/  STS.U16 [R13+0x3c00], R18 ;  /* 0x003c00120d007388 */ /* 0x000fe80000000400 */
[----:B------:R0:W-:Y:S02]  /*14d0*/  STS.U16 [R13+0x3e00], R12 ;  /* 0x003e000c0d007388 */ /* 0x0001e40000000400 */
[----:B0-----:R-:W-:Y:S01]  /*14e0*/  LOP3.LUT R12, R7, 0x1c, RZ, 0xc0, !PT ;  /* 0x0000001c070c7812 */ /* 0x001fe200078ec0ff */
[----:B------:R-:W-:Y:S01]  /*14f0*/  IMAD.SHL.U32 R13, R8, 0x20, RZ ;  /* 0x00000020080d7824 */ /* 0x000fe200078e00ff */
[----:B------:R-:W-:Y:S05]  /*1500*/  @!P0 BRA `(.L_x_0) ;  /* 0x0000284000008947 */ /* 0x000fea0003800000 */
[C---:B------:R-:W-:Y:S01]  /*1510*/  LOP3.LUT R22, R7.reuse, 0x10, RZ, 0xc0, !PT ;  /* 0x0000001007167812 */ /* 0x040fe200078ec0ff */
[----:B------:R-:W-:Y:S01]  /*1520*/  IMAD.U32 R14, RZ, RZ, UR12 ;  /* 0x0000000cff0e7e24 */ /* 0x000fe2000f8e00ff */
[----:B------:R-:W-:Y:S01]  /*1530*/  LOP3.LUT R19, R7, 0x20, RZ, 0xc0, !PT ;  /* 0x0000002007137812 */ /* 0x000fe200078ec0ff */
[----:B------:R-:W-:Y:S01]  /*1540*/  IMAD R9, R0, c[0x0][0x1a0], RZ ;  /* 0x0000680000097a24 */ /* 0x000fe200078e02ff */
[----:B------:R-:W-:Y:S01]  /*1550*/  LEA R11, R22, R13, 0x7 ;  /* 0x0000000d160b7211 */ /* 0x000fe200078e38ff */
[C---:B------:R-:W-:Y:S01]  /*1560*/  IMAD R10, R47.reuse, c[0x0][0x1a8], RZ ;  /* 0x00006a002f0a7a24 */ /* 0x040fe200078e02ff */
[----:B------:R-:W-:Y:S01]  /*1570*/  ISETP.GE.U32.AND P5, PT, R47, 0x40, PT ;  /* 0x000000402f00780c */ /* 0x000fe20003fa6070 */
[----:B------:R-:W-:Y:S01]  /*1580*/  IMAD.SHL.U32 R238, R9, 0x2, RZ ;  /* 0x0000000209ee7824 */ /* 0x000fe200078e00ff */
[----:B------:R-:W-:Y:S01]  /*1590*/  LEA R29, R14, R11, 0x3 ;  /* 0x0000000b0e1d7211 */ /* 0x000fe200078e18ff */
[----:B------:R-:W-:Y:S01]  /*15a0*/  IMAD.SHL.U32 R239, R10, 0x2, RZ ;  /* 0x000000020aef7824 */ /* 0x000fe200078e00ff */
[----:B------:R-:W-:Y:S01]  /*15b0*/  LOP3.LUT R11, R15, 0x60, RZ, 0xc0, !PT ;  /* 0x000000600f0b7812 */ /* 0x000fe200078ec0ff */
[----:B------:R-:W-:Y:S01]  /*15c0*/  IMAD.HI R9, R9, 0x2, RZ ;  /* 0x0000000209097827 */ /* 0x000fe200078e02ff */
[----:B------:R-:W-:Y:S01]  /*15d0*/  SHF.R.U32.HI R14, RZ, 0x1, R19 ;  /* 0x00000001ff0e7819 */ /* 0x000fe20000011613 */
[----:B------:R-:W-:Y:S01]  /*15e0*/  CS2R R52, SRZ ;  /* 0x0000000000347805 */ /* 0x000fe2000001ff00 */
[----:B------:R-:W-:Y:S01]  /*15f0*/  SHF.R.S32.HI R18, RZ, 0x6, R7 ;  /* 0x00000006ff127819 */ /* 0x000fe20000011407 */
[----:B------:R-:W-:Y:S01]  /*1600*/  IMAD R25, R8, 0x4, R11 ;  /* 0x0000000408197824 */ /* 0x000fe200078e020b */
[----:B------:R-:W-:Y:S01]  /*1610*/  LOP3.LUT R11, R7, 0xf, RZ, 0xc0, !PT ;  /* 0x0000000f070b7812 */ /* 0x000fe200078ec0ff */
[----:B------:R-:W-:Y:S01]  /*1620*/  IMAD.HI R10, R10, 0x2, RZ ;  /* 0x000000020a0a7827 */ /* 0x000fe200078e02ff */
[----:B------:R-:W-:Y:S01]  /*1630*/  LOP3.LUT R24, R14, 0x90, R17, 0x78, !PT ;  /* 0x000000900e187812 */ /* 0x000fe200078e7811 */
[----:B------:R-:W-:Y:S01]  /*1640*/  CS2R R54, SRZ ;  /* 0x0000000000367805 */ /* 0x000fe2000001ff00 */
[C---:B------:R-:W-:Y:S01]  /*1650*/  ISETP.EQ.U32.AND P6, PT, R8.reuse, RZ, !P5 ;  /* 0x000000ff0800720c */ /* 0x040fe20006fc2070 */
[----:B------:R-:W-:Y:S01]  /*1660*/  IMAD.SHL.U32 R14, R8, 0x2, RZ ;  /* 0x00000002080e7824 */ /* 0x000fe200078e00ff */
[----:B------:R-:W-:Y:S01]  /*1670*/  SGXT R18, R18, 0x1 ;  /* 0x000000011212781a */ /* 0x000fe20000000200 */
[----:B------:R-:W-:Y:S01]  /*1680*/  IMAD R8, R0, c[0x0][0x1b0], RZ ;  /* 0x00006c0000087a24 */ /* 0x000fe200078e02ff */
[----:B------:R-:W-:Y:S01]  /*1690*/  LOP3.LUT R15, R15, 0x30, RZ, 0xc0, !PT ;  /* 0x000000300f0f7812 */ /* 0x000fe200078ec0ff */
[----:B------:R-:W-:Y:S01]  /*16a0*/  IMAD R17, R11, c[0x0][0x1b4], RZ ;  /* 0x00006d000b117a24 */ /* 0x000fe200078e02ff */
[C---:B------:R-:W-:Y:S01]  /*16b0*/  LOP3.LUT R16, R7.reuse, 0x7, RZ, 0xc0, !PT ;  /* 0x0000000707107812 */ /* 0x040fe200078ec0ff */
[----:B------:R-:W-:Y:S01]  /*16c0*/  IMAD.SHL.U32 R11, R8, 0x2, RZ ;  /* 0x00000002080b7824 */ /* 0x000fe200078e00ff */
[----:B------:R-:W-:Y:S01]  /*16d0*/  SHF.R.S32.HI R27, RZ, 0x2, R7 ;  /* 0x00000002ff1b7819 */ /* 0x000fe20000011407 */
[----:B------:R-:W-:Y:S01]  /*16e0*/  IMAD.SHL.U32 R26, R7, 0x20, RZ ;  /* 0x00000020071a7824 */ /* 0x000fe200078e00ff */
[----:B------:R-:W-:Y:S01]  /*16f0*/  IADD3 R238, P0, P1, R239, c[0x0][0x168], R238 ;  /* 0x00005a00efee7a10 */ /* 0x000fe2000791e0ee */
[----:B------:R-:W-:Y:S01]  /*1700*/  IMAD R15, R16, 0x40, R15 ;  /* 0x00000040100f7824 */ /* 0x000fe200078e020f */
[----:B------:R-:W-:Y:S01]  /*1710*/  LOP3.LUT R23, R18, 0x90, RZ, 0xc0, !PT ;  /* 0x0000009012177812 */ /* 0x000fe200078ec0ff */
[----:B------:R-:W-:Y:S01]  /*1720*/  IMAD.SHL.U32 R21, R16, 0x10, RZ ;  /* 0x0000001010157824 */ /* 0x000fe200078e00ff */
[----:B------:R-:W-:Y:S01]  /*1730*/  SGXT R27, R27, 0x1 ;  /* 0x000000011b1b781a */ /* 0x000fe20000000200 */
[----:B------:R-:W-:Y:S01]  /*1740*/  IMAD.MOV.U32 R223, RZ, RZ, c[0x0][0x1a4] ;  /* 0x00006900ffdf7624 */ /* 0x000fe200078e00ff */
[----:B------:R-:W-:Y:S01]  /*1750*/  SHF.L.U32 R18, R17, 0x1, RZ ;  /* 0x0000000111127819 */ /* 0x000fe200000006ff */
[----:B------:R-:W-:Y:S01]  /*1760*/  IMAD.MOV.U32 R46, RZ, RZ, -0x800000 ;  /* 0xff800000ff2e7424 */ /* 0x000fe200078e00ff */
[----:B------:R-:W-:Y:S01]  /*1770*/  SHF.L.U32 R20, R7, 0x1, RZ ;  /* 0x0000000107147819 */ /* 0x000fe200000006ff */
[----:B------:R-:W-:Y:S01]  /*1780*/  IMAD R221, R223, 0x12, RZ ;  /* 0x00000012dfdd7824 */ /* 0x000fe200078e02ff */
[----:B------:R-:W-:Y:S01]  /*1790*/  IADD3.X R239, R10, c[0x0][0x16c], R9, P0, P1 ;  /* 0x00005b000aef7a10 */ /* 0x000fe200007e2409 */
[----:B------:R-:W-:Y:S01]  /*17a0*/  IMAD.HI R9, R8, 0x2, RZ ;  /* 0x0000000208097827 */ /* 0x000fe200078e02ff */
[----:B------:R-:W-:Y:S01]  /*17b0*/  LOP3.LUT R27, R27, 0x90, RZ, 0xc0, !PT ;  /* 0x000000901b1b7812 */ /* 0x000fe200078ec0ff */
[----:B------:R-:W-:Y:S01]  /*17c0*/  CS2R R56, SRZ ;  /* 0x0000000000387805 */ /* 0x000fe2000001ff00 */
[----:B------:R-:W-:Y:S01]  /*17d0*/  IADD3 R179, P0, P1, R18, c[0x0][0x170], R11 ;  /* 0x00005c0012b37a10 */ /* 0x000fe2000791e00b */
[----:B------:R-:W-:Y:S01]  /*17e0*/  IMAD.HI R10, R17, 0x2, RZ ;  /* 0x00000002110a7827 */ /* 0x000fe200078e02ff */
[----:B------:R-:W-:Y:S01]  /*17f0*/  LEA.HI R14, R19, R14, RZ, 0x1e ;  /* 0x0000000e130e7211 */ /* 0x000fe200078ff0ff */
[----:B------:R-:W-:Y:S01]  /*1800*/  CS2R R58, SRZ ;  /* 0x00000000003a7805 */ /* 0x000fe2000001ff00 */
[----:B------:R-:W-:Y:S01]  /*1810*/  LEA R28, R16, R19, 0x2 ;  /* 0x00000013101c7211 */ /* 0x000fe200078e10ff */
[C---:B------:R-:W-:Y:S01]  /*1820*/  IMAD R91, R223.reuse, 0xa, RZ ;  /* 0x0000000adf5b7824 */ /* 0x040fe200078e02ff */
[----:B------:R-:W-:Y:S01]  /*1830*/  SHF.R.U32.HI R11, RZ, 0x4, R7 ;  /* 0x00000004ff0b7819 */ /* 0x000fe20000011607 */
[----:B------:R-:W-:Y:S01]  /*1840*/  IMAD R219, R223, 0x14, RZ ;  /* 0x00000014dfdb7824 */ /* 0x000fe200078e02ff */
[--C-:B------:R-:W-:Y:S01]  /*1850*/  LOP3.LUT R19, R15, 0x10, R20.reuse, 0x78, !PT ;  /* 0x000000100f137812 */ /* 0x100fe200078e7814 */
[----:B------:R-:W-:Y:S01]  /*1860*/  IMAD R89, R223, 0x9, RZ ;  /* 0x00000009df597824 */ /* 0x000fe200078e02ff */
[--C-:B------:R-:W-:Y:S01]  /*1870*/  LOP3.LUT R21, R21, 0x30, R20.reuse, 0x78, !PT ;  /* 0x0000003015157812 */ /* 0x100fe200078e7814 */
[----:B------:R-:W-:Y:S01]  /*1880*/  IMAD R49, R223, 0x5, RZ ;  /* 0x00000005df317824 */ /* 0x000fe200078e02ff */
[--C-:B------:R-:W-:Y:S01]  /*1890*/  LOP3.LUT R15, R23, 0x17e, R20.reuse, 0x78, !PT ;  /* 0x0000017e170f7812 */ /* 0x100fe200078e7814 */
[----:B------:R-:W-:Y:S01]  /*18a0*/  IMAD R16, R22, 0x20, R19 ;  /* 0x0000002016107824 */ /* 0x000fe200078e0213 */
[----:B------:R-:W-:Y:S01]  /*18b0*/  LOP3.LUT R20, R27, 0x10, R20, 0x78, !PT ;  /* 0x000000101b147812 */ /* 0x000fe200078e7814 */
[----:B------:R-:W-:Y:S01]  /*18c0*/  IMAD.U32 R17, R28, 0x80, R21 ;  /* 0x000000801c117824 */ /* 0x000fe200078e0015 */
[----:B------:R-:W-:Y:S01]  /*18d0*/  SGXT.U32 R8, R11, 0x4 ;  /* 0x000000040b08781a */ /* 0x000fe20000000000 */
[----:B------:R-:W-:Y:S01]  /*18e0*/  IMAD R217, R223, 0x16, RZ ;  /* 0x00000016dfd97824 */ /* 0x000fe200078e02ff */
[----:B------:R-:W-:Y:S01]  /*18f0*/  LOP3.LUT R26, R27, 0x160, R26, 0xf8, !PT ;  /* 0x000001601b1a7812 */ /* 0x000fe200078ef81a */
[----:B------:R-:W-:Y:S01]  /*1900*/  IMAD.IADD R19, R20, 0x1, R29 ;  /* 0x0000000114137824 */ /* 0x000fe200078e021d */
[----:B------:R-:W-:Y:S01]  /*1910*/  IADD3.X R27, R10, c[0x0][0x174], R9, P0, P1 ;  /* 0x00005d000a1b7a10 */ /* 0x000fe200007e2409 */
[----:B------:R-:W-:Y:S01]  /*1920*/  IMAD R20, R8, c[0x0][0x1b8], RZ ;  /* 0x00006e0008147a24 */ /* 0x000fe200078e02ff */
[C---:B------:R-:W-:Y:S01]  /*1930*/  LEA.HI R8, R7.reuse, 0x30, RZ, 0x1c ;  /* 0x0000003007087811 */ /* 0x040fe200078fe0ff */
[----:B------:R-:W-:Y:S01]  /*1940*/  IMAD.MOV.U32 R29, RZ, RZ, c[0x0][0x1b8] ;  /* 0x00006e00ff1d7624 */ /* 0x000fe200078e00ff */
[----:B------:R-:W-:Y:S01]  /*1950*/  LEA.HI R9, R7, 0x70, RZ, 0x1c ;  /* 0x0000007007097811 */ /* 0x000fe200078fe0ff */
[----:B------:R-:W-:Y:S01]  /*1960*/  IMAD R51, R223, 0x6, RZ ;  /* 0x00000006df337824 */ /* 0x000fe200078e02ff */
[----:B------:R-:W-:Y:S01]  /*1970*/  LEA.HI R10, R7, 0xb0, RZ, 0x1c ;  /* 0x000000b0070a7811 */ /* 0x000fe200078fe0ff */
[----:B------:R-:W-:Y:S01]  /*1980*/  IMAD R22, R8, c[0x0][0x1b8], RZ ;  /* 0x00006e0008167a24 */ /* 0x000fe200078e02ff */
[----:B------:R-:W-:Y:S01]  /*1990*/  LEA R21, R29, R20, 0x4 ;  /* 0x000000141d157211 */ /* 0x000fe200078e20ff */
[----:B------:R-:W-:Y:S01]  /*19a0*/  IMAD R23, R9, c[0x0][0x1b8], RZ ;  /* 0x00006e0009177a24 */ /* 0x000fe200078e02ff */
[----:B------:R-:W-:Y:S01]  /*19b0*/  IADD3 R18, R24, R25, RZ ;  /* 0x0000001918127210 */ /* 0x000fe20007ffe0ff */
[----:B------:R-:W-:Y:S01]  /*19c0*/  IMAD R24, R10, c[0x0][0x1b8], RZ ;  /* 0x00006e000a187a24 */ /* 0x000fe200078e02ff */
[----:B------:R-:W-:Y:S01]  /*19d0*/  LEA.HI R11, R7, 0xf0, RZ, 0x1c ;  /* 0x000000f0070b7811 */ /* 0x000fe200078fe0ff */
[----:B------:R-:W-:Y:S01]  /*19e0*/  IMAD R8, R29, 0x10, R21 ;  /* 0x000000101d087824 */ /* 0x000fe200078e0215 */
[CC--:B------:R-:W-:Y:S01]  /*19f0*/  LEA R206, P2, R20.reuse, R179.reuse, 0x1 ;  /* 0x000000b314ce7211 */ /* 0x0c0fe200078408ff */
[----:B------:R-:W-:Y:S01]  /*1a00*/  IMAD R95, R223, 0xc, RZ ;  /* 0x0000000cdf5f7824 */ /* 0x000fe200078e02ff */
[----:B------:R-:W-:Y:S01]  /*1a10*/  LEA R204, P3, R21, R179, 0x1 ;  /* 0x000000b315cc7211 */ /* 0x000fe200078608ff */
[----:B------:R-:W-:Y:S01]  /*1a20*/  IMAD R9, R29, 0x20, R8 ;  /* 0x000000201d097824 */ /* 0x000fe200078e0208 */
[----:B------:R-:W-:Y:S01]  /*1a30*/  LEA.HI.X.SX32 R207, R20, R27, 0x1, P2 ;  /* 0x0000001b14cf7211 */ /* 0x000fe200010f0eff */
[----:B------:R-:W-:Y:S01]  /*1a40*/  IMAD R25, R11, c[0x0][0x1b8], RZ ;  /* 0x00006e000b197a24 */ /* 0x000fe200078e02ff */
[C---:B------:R-:W-:Y:S01]  /*1a50*/  LEA R202, P2, R8.reuse, R179, 0x1 ;  /* 0x000000b308ca7211 */ /* 0x040fe200078408ff */
[----:B------:R-:W-:Y:S01]  /*1a60*/  IMAD R93, R223, 0xb, RZ ;  /* 0x0000000bdf5d7824 */ /* 0x000fe200078e02ff */
[----:B------:R-:W-:Y:S01]  /*1a70*/  LEA R10, R29, R9, 0x4 ;  /* 0x000000091d0a7211 */ /* 0x000fe200078e20ff */
[----:B------:R-:W-:Y:S01]  /*1a80*/  IMAD R33, R223, 0x3, RZ ;  /* 0x00000003df217824 */ /* 0x000fe200078e02ff */
[-C--:B------:R-:W-:Y:S01]  /*1a90*/  LEA.HI.X.SX32 R205, R21, R27.reuse, 0x1, P3 ;  /* 0x0000001b15cd7211 */ /* 0x080fe200018f0eff */
[----:B------:R-:W-:Y:S01]  /*1aa0*/  IMAD R215, R223, 0x18, RZ ;  /* 0x00000018dfd77824 */ /* 0x000fe200078e02ff */
[----:B------:R-:W-:Y:S01]  /*1ab0*/  LEA.HI.X.SX32 R203, R8, R27, 0x1, P2 ;  /* 0x0000001b08cb7211 */ /* 0x000fe200010f0eff */
[----:B------:R-:W-:Y:S01]  /*1ac0*/  IMAD R11, R29, 0x10, R10 ;  /* 0x000000101d0b7824 */ /* 0x000fe200078e020a */
[-C--:B------:R-:W-:Y:S01]  /*1ad0*/  LEA R198, P3, R9, R179.reuse, 0x1 ;  /* 0x000000b309c67211 */ /* 0x080fe200078608ff */
[----:B------:R-:W-:Y:S01]  /*1ae0*/  IMAD R213, R223, 0x1a, RZ ;  /* 0x0000001adfd57824 */ /* 0x000fe200078e02ff */
[C---:B------:R-:W-:Y:S01]  /*1af0*/  LEA R196, P2, R10.reuse, R179, 0x1 ;  /* 0x000000b30ac47211 */ /* 0x040fe200078408ff */
[----:B------:R-:W-:Y:S01]  /*1b00*/  IMAD R20, R29, 0x20, R11 ;  /* 0x000000201d147824 */ /* 0x000fe200078e020b */
[-C--:B------:R-:W-:Y:S01]  /*1b10*/  LEA.HI.X.SX32 R199, R9, R27.reuse, 0x1, P3 ;  /* 0x0000001b09c77211 */ /* 0x080fe200018f0eff */
[C---:B------:R-:W-:Y:S01]  /*1b20*/  IMAD R99, R223.reuse, 0xe, RZ ;  /* 0x0000000edf637824 */ /* 0x040fe200078e02ff */
[----:B------:R-:W-:Y:S01]  /*1b30*/  LEA.HI.X.SX32 R197, R10, R27, 0x1, P2 ;  /* 0x0000001b0ac57211 */ /* 0x000fe200010f0eff */
[----:B------:R-:W-:Y:S01]  /*1b40*/  IMAD R97, R223, 0xd, RZ ;  /* 0x0000000ddf617824 */ /* 0x000fe200078e02ff */
[----:B------:R-:W-:Y:S01]  /*1b50*/  LEA R8, R29, R20, 0x4 ;  /* 0x000000141d087211 */ /* 0x000fe200078e20ff */
[----:B------:R-:W-:Y:S01]  /*1b60*/  IMAD R85, R223, 0x7, RZ ;  /* 0x00000007df557824 */ /* 0x000fe200078e02ff */
[-C--:B------:R-:W-:Y:S01]  /*1b70*/  LEA R192, P0, R23, R179.reuse, 0x1 ;  /* 0x000000b317c07211 */ /* 0x080fe200078008ff */
[----:B------:R-:W-:Y:S01]  /*1b80*/  IMAD R211, R223, 0x1c, RZ ;  /* 0x0000001cdfd37824 */ /* 0x000fe200078e02ff */
[----:B------:R-:W-:Y:S01]  /*1b90*/  LEA R194, P3, R11, R179, 0x1 ;  /* 0x000000b30bc27211 */ /* 0x000fe200078608ff */
[----:B------:R-:W-:Y:S01]  /*1ba0*/  IMAD R9, R29, 0x10, R8 ;  /* 0x000000101d097824 */ /* 0x000fe200078e0208 */
[-C--:B------:R-:W-:Y:S01]  /*1bb0*/  LEA.HI.X.SX32 R193, R23, R27.reuse, 0x1, P0 ;  /* 0x0000001b17c17211 */ /* 0x080fe200000f0eff */
[----:B------:R-:W-:Y:S01]  /*1bc0*/  IMAD R209, R223, 0x1e, RZ ;  /* 0x0000001edfd17824 */ /* 0x000fe200078e02ff */
[----:B------:R-:W-:Y:S01]  /*1bd0*/  LEA.HI.X.SX32 R195, R11, R27, 0x1, P3 ;  /* 0x0000001b0bc37211 */ /* 0x000fe200018f0eff */
[----:B------:R-:W-:Y:S01]  /*1be0*/  IMAD R10, R29, 0x20, R9 ;  /* 0x000000201d0a7824 */ /* 0x000fe200078e0209 */
[-C--:B------:R-:W-:Y:S01]  /*1bf0*/  LEA R200, P1, R22, R179.reuse, 0x1 ;  /* 0x000000b316c87211 */ /* 0x080fe200078208ff */
[C---:B------:R-:W-:Y:S01]  /*1c00*/  IMAD.SHL.U32 R35, R223.reuse, 0x4, RZ ;  /* 0x00000004df237824 */ /* 0x040fe200078e00ff */
[-C--:B------:R-:W-:Y:S01]  /*1c10*/  LEA R190, P3, R20, R179.reuse, 0x1 ;  /* 0x000000b314be7211 */ /* 0x080fe200078608ff */
[C---:B------:R-:W-:Y:S01]  /*1c20*/  IMAD.SHL.U32 R87, R223.reuse, 0x8, RZ ;  /* 0x00000008df577824 */ /* 0x040fe200078e00ff */
[----:B------:R-:W-:Y:S01]  /*1c30*/  LEA R188, P0, R8, R179, 0x1 ;  /* 0x000000b308bc7211 */ /* 0x000fe200078008ff */
[----:B------:R-:W-:Y:S01]  /*1c40*/  IMAD R101, R223, 0xf, RZ ;  /* 0x0000000fdf657824 */ /* 0x000fe200078e02ff */
[C---:B------:R-:W-:Y:S01]  /*1c50*/  LEA R11, R29.reuse, R10, 0x4 ;  /* 0x0000000a1d0b7211 */ /* 0x040fe200078e20ff */
[----:B------:R-:W-:Y:S01]  /*1c60*/  IMAD.MOV.U32 R44, RZ, RZ, -0x800000 ;  /* 0xff800000ff2c7424 */ /* 0x000fe200078e00ff */
[-C--:B------:R-:W-:Y:S01]  /*1c70*/  LEA.HI.X.SX32 R201, R22, R27.reuse, 0x1, P1 ;  /* 0x0000001b16c97211 */ /* 0x080fe200008f0eff */
[----:B------:R-:W-:Y:S01]  /*1c80*/  IMAD.MOV.U32 R45, RZ, RZ, 0x3f800000 ;  /* 0x3f800000ff2d7424 */ /* 0x000fe200078e00ff */
[-C--:B------:R-:W-:Y:S01]  /*1c90*/  LEA.HI.X.SX32 R191, R20, R27.reuse, 0x1, P3 ;  /* 0x0000001b14bf7211 */ /* 0x080fe200018f0eff */
[----:B------:R-:W-:Y:S01]  /*1ca0*/  IMAD.MOV.U32 R43, RZ, RZ, 0x3f800000 ;  /* 0x3f800000ff2b7424 */ /* 0x000fe200078e00ff */
[----:B------:R-:W-:Y:S01]  /*1cb0*/  LEA.HI.X.SX32 R189, R8, R27, 0x1, P0 ;  /* 0x0000001b08bd7211 */ /* 0x000fe200000f0eff */
[----:B------:R-:W-:Y:S01]  /*1cc0*/  IMAD R8, R29, 0x10, R11 ;  /* 0x000000101d087824 */ /* 0x000fe200078e020b */
[CC--:B------:R-:W-:Y:S01]  /*1cd0*/  LEA R184, P1, R24.reuse, R179.reuse, 0x1 ;  /* 0x000000b318b87211 */ /* 0x0c0fe200078208ff */
[----:B------:R-:W-:Y:S01]  /*1ce0*/  CS2R R60, SRZ ;  /* 0x00000000003c7805 */ /* 0x000fe2000001ff00 */
[C---:B------:R-:W-:Y:S01]  /*1cf0*/  LEA R186, P3, R9.reuse, R179, 0x1 ;  /* 0x000000b309ba7211 */ /* 0x040fe200078608ff */
[----:B------:R-:W-:Y:S01]  /*1d00*/  CS2R R62, SRZ ;  /* 0x00000000003e7805 */ /* 0x000fe2000001ff00 */
[-C--:B------:R-:W-:Y:S01]  /*1d10*/  LEA.HI.X.SX32 R185, R24, R27.reuse, 0x1, P1 ;  /* 0x0000001b18b97211 */ /* 0x080fe200008f0eff */
[----:B------:R-:W-:Y:S01]  /*1d20*/  CS2R R80, SRZ ;  /* 0x0000000000507805 */ /* 0x000fe2000001ff00 */
[----:B------:R-:W-:Y:S01]  /*1d30*/  LEA.HI.X.SX32 R187, R9, R27, 0x1, P3 ;  /* 0x0000001b09bb7211 */ /* 0x000fe200018f0eff */
[----:B------:R-:W-:Y:S01]  /*1d40*/  IMAD.MOV.U32 R9, RZ, RZ, 0x3f800000 ;  /* 0x3f800000ff097424 */ /* 0x000fe200078e00ff */
[-C--:B------:R-:W-:Y:S01]  /*1d50*/  LEA R176, P2, R25, R179.reuse, 0x1 ;  /* 0x000000b319b07211 */ /* 0x080fe200078408ff */
[----:B------:R-:W-:Y:S01]  /*1d60*/  CS2R R82, SRZ ;  /* 0x0000000000527805 */ /* 0x000fe2000001ff00 */
[-C--:B------:R-:W-:Y:S01]  /*1d70*/  LEA R180, P1, R11, R179.reuse, 0x1 ;  /* 0x000000b30bb47211 */ /* 0x080fe200078208ff */
[----:B------:R-:W-:Y:S01]  /*1d80*/  CS2R R64, SRZ ;  /* 0x0000000000407805 */ /* 0x000fe2000001ff00 */
[-C--:B------:R-:W-:Y:S01]  /*1d90*/  LEA R178, P3, R8, R179.reuse, 0x1 ;  /* 0x000000b308b27211 */ /* 0x080fe200078608ff */
[----:B------:R-:W-:Y:S01]  /*1da0*/  CS2R R66, SRZ ;  /* 0x0000000000427805 */ /* 0x000fe2000001ff00 */
[----:B------:R-:W-:Y:S01]  /*1db0*/  LEA R182, P0, R10, R179, 0x1 ;  /* 0x000000b30ab67211 */ /* 0x000fe200078008ff */
[----:B------:R-:W-:Y:S01]  /*1dc0*/  CS2R R68, SRZ ;  /* 0x0000000000447805 */ /* 0x000fe2000001ff00 */
[-C--:B------:R-:W-:Y:S01]  /*1dd0*/  LEA.HI.X.SX32 R177, R25, R27.reuse, 0x1, P2 ;  /* 0x0000001b19b17211 */ /* 0x080fe200010f0eff */
[----:B------:R-:W-:Y:S01]  /*1de0*/  CS2R R70, SRZ ;  /* 0x0000000000467805 */ /* 0x000fe2000001ff00 */
[-C--:B------:R-:W-:Y:S01]  /*1df0*/  LEA.HI.X.SX32 R181, R11, R27.reuse, 0x1, P1 ;  /* 0x0000001b0bb57211 */ /* 0x080fe200008f0eff */
[----:B------:R-:W-:Y:S01]  /*1e00*/  CS2R R72, SRZ ;  /* 0x0000000000487805 */ /* 0x000fe2000001ff00 */
[-C--:B------:R-:W-:Y:S01]  /*1e10*/  LEA.HI.X.SX32 R179, R8, R27.reuse, 0x1, P3 ;  /* 0x0000001b08b37211 */ /* 0x080fe200018f0eff */
[----:B------:R-:W-:Y:S01]  /*1e20*/  IMAD.MOV.U32 R8, RZ, RZ, -0x800000 ;  /* 0xff800000ff087424 */ /* 0x000fe200078e00ff */
[-C--:B------:R-:W-:Y:S01]  /*1e30*/  IADD3 R220, P1, R221, R238.reuse, RZ ;  /* 0x000000eedddc7210 */ /* 0x080fe20007f3e0ff */
[----:B------:R-:W-:Y:S01]  /*1e40*/  CS2R R74, SRZ ;  /* 0x00000000004a7805 */ /* 0x000fe2000001ff00 */
[-C--:B------:R-:W-:Y:S01]  /*1e50*/  IADD3 R228, P2, R91, R238.reuse, RZ ;  /* 0x000000ee5be47210 */ /* 0x080fe20007f5e0ff */
[----:B------:R-:W-:Y:S01]  /*1e60*/  CS2R R76, SRZ ;  /* 0x00000000004c7805 */ /* 0x000fe2000001ff00 */
[----:B------:R-:W-:Y:S01]  /*1e70*/  IADD3 R218, P3, R219, R238, RZ ;  /* 0x000000eedbda7210 */ /* 0x000fe20007f7e0ff */
[----:B------:R-:W-:Y:S01]  /*1e80*/  CS2R R78, SRZ ;  /* 0x00000000004e7805 */ /* 0x000fe2000001ff00 */
[----:B------:R-:W-:Y:S01]  /*1e90*/  LEA.HI.X.SX32 R183, R10, R27, 0x1, P0 ;  /* 0x0000001b0ab77211 */ /* 0x000fe200000f0eff */
[----:B------:R-:W-:Y:S01]  /*1ea0*/  UMOV UR6, URZ ;  /* 0x0000003f00067c82 */ /* 0x000fe20008000000 */
[-C--:B------:R-:W-:Y:S01]  /*1eb0*/  LEA.HI.X.SX32 R221, R89, R239.reuse, 0x1, P1 ;  /* 0x000000ef59dd7211 */ /* 0x080fe200008f0eff */
[----:B------:R-:W-:Y:S01]  /*1ec0*/  UMOV UR7, URZ ;  /* 0x0000003f00077c82 */ /* 0x000fe20008000000 */
[-C--:B------:R-:W-:Y:S01]  /*1ed0*/  LEA.HI.X.SX32 R229, R49, R239.reuse, 0x1, P2 ;  /* 0x000000ef31e57211 */ /* 0x080fe200010f0eff */
[----:B------:R-:W-:Y:S01]  /*1ee0*/  UMOV UR4, URZ ;  /* 0x0000003f00047c82 */ /* 0x000fe20008000000 */
[----:B------:R-:W-:-:S02]  /*1ef0*/  LEA.HI.X.SX32 R219, R91, R239, 0x1, P3 ;  /* 0x000000ef5bdb7211 */ /* 0x000fc400018f0eff */
[----:B------:R-:W-:Y:S02]  /*1f00*/  LOP3.LUT P0, RZ, R7, 0x1, RZ, 0xc0, !PT ;  /* 0x0000000107ff7812 */ /* 0x000fe4000780c0ff */
[--C-:B------:R-:W-:Y:S02]  /*1f10*/  LOP3.LUT R20, R26, 0x10, R7.reuse, 0x78, !PT ;  /* 0x000000101a147812 */ /* 0x100fe400078e7807 */
[-C--:B------:R-:W-:Y:S02]  /*1f20*/  IADD3 R216, P1, R217, R238.reuse, RZ ;  /* 0x000000eed9d87210 */ /* 0x080fe40007f3e0ff */
[-C--:B------:R-:W-:Y:S02]  /*1f30*/  IADD3 R232, P2, R51, R238.reuse, RZ ;  /* 0x000000ee33e87210 */ /* 0x080fe40007f5e0ff */
[----:B------:R-:W-:Y:S02]  /*1f40*/  IADD3 R226, P3, R95, R238, RZ ;  /* 0x000000ee5fe27210 */ /* 0x000fe40007f7e0ff */
[----:B------:R-:W-:-:S02]  /*1f50*/  SHF.R.U32.HI R7, RZ, 0x3, R7 ;  /* 0x00000003ff077819 */ /* 0x000fc40000011607 */
[-C--:B------:R-:W-:Y:S02]  /*1f60*/  LEA.HI.X.SX32 R217, R93, R239.reuse, 0x1, P1 ;  /* 0x000000ef5dd97211 */ /* 0x080fe400008f0eff */
[-C--:B------:R-:W-:Y:S02]  /*1f70*/  LEA.HI.X.SX32 R233, R33, R239.reuse, 0x1, P2 ;  /* 0x000000ef21e97211 */ /* 0x080fe400010f0eff */
[----:B------:R-:W-:Y:S02]  /*1f80*/  LEA.HI.X.SX32 R227, R51, R239, 0x1, P3 ;  /* 0x000000ef33e37211 */ /* 0x000fe400018f0eff */
[----:B------:R-:W-:Y:S02]  /*1f90*/  LOP3.LUT R103, R7, 0x4, RZ, 0xc0, !PT ;  /* 0x0000000407677812 */ /* 0x000fe400078ec0ff */
[-C--:B------:R-:W-:Y:S02]  /*1fa0*/  IADD3 R214, P1, R215, R238.reuse, RZ ;  /* 0x000000eed7d67210 */ /* 0x080fe40007f3e0ff */
[----:B------:R-:W-:-:S02]  /*1fb0*/  IADD3 R212, P2, R213, R238, RZ ;  /* 0x000000eed5d47210 */ /* 0x000fc40007f5e0ff */
[----:B------:R-:W-:Y:S02]  /*1fc0*/  IADD3 R224, P3, R99, R238, RZ ;  /* 0x000000ee63e07210 */ /* 0x000fe40007f7e0ff */
[----:B------:R-:W-:Y:S02]  /*1fd0*/  SHF.L.U32 R7, R223, 0x1, RZ ;  /* 0x00000001df077819 */ /* 0x000fe400000006ff */
[----:B------:R-:W-:Y:S02]  /*1fe0*/  LEA.HI R22, R12, 0x10, RZ, 0x1e ;  /* 0x000000100c167811 */ /* 0x000fe400078ff0ff */
[-C--:B------:R-:W-:Y:S02]  /*1ff0*/  LEA.HI.X.SX32 R215, R95, R239.reuse, 0x1, P1 ;  /* 0x000000ef5fd77211 */ /* 0x080fe400008f0eff */
[-C--:B------:R-:W-:Y:S01]  /*2000*/  LEA.HI.X.SX32 R213, R97, R239.reuse, 0x1, P2 ;  /* 0x000000ef61d57211 */ /* 0x080fe200010f0eff */
[----:B------:R-:W-:Y:S01]  /*2010*/  IMAD.SHL.U32 R34, R22, 0x8, RZ ;  /* 0x0000000816227824 */ /* 0x000fe200078e00ff */
[----:B------:R-:W-:-:S02]  /*2020*/  LEA.HI.X.SX32 R225, R85, R239, 0x1, P3 ;  /* 0x000000ef55e17211 */ /* 0x000fc400018f0eff */
[C---:B------:R-:W-:Y:S01]  /*2030*/  LEA.HI R23, R12.reuse, 0x18, RZ, 0x1e ;  /* 0x000000180c177811 */ /* 0x040fe200078ff0ff */
[----:B------:R-:W-:Y:S01]  /*2040*/  IMAD.IADD R41, R103, 0x1, R34 ;  /* 0x0000000167297824 */ /* 0x000fe200078e0222 */
[-C--:B------:R-:W-:Y:S02]  /*2050*/  IADD3 R210, P1, R211, R238.reuse, RZ ;  /* 0x000000eed3d27210 */ /* 0x080fe40007f3e0ff */
[-C--:B------:R-:W-:Y:S01]  /*2060*/  IADD3 R236, P2, R7, R238.reuse, RZ ;  /* 0x000000ee07ec7210 */ /* 0x080fe20007f5e0ff */
[----:B------:R-:W-:Y:S01]  /*2070*/  IMAD.SHL.U32 R42, R23, 0x8, RZ ;  /* 0x00000008172a7824 */ /* 0x000fe200078e00ff */
[----:B------:R-:W-:Y:S02]  /*2080*/  LEA R234, P3, R223, R238, 0x2 ;  /* 0x000000eedfea7211 */ /* 0x000fe400078610ff */
[----:B------:R-:W-:Y:S01]  /*2090*/  LEA.HI R21, R12, 0x8, RZ, 0x1e ;  /* 0x000000080c157811 */ /* 0x000fe200078ff0ff */
[----:B------:R-:W-:Y:S01]  /*20a0*/  IMAD.IADD R42, R103, 0x1, R42 ;  /* 0x00000001672a7824 */ /* 0x000fe200078e022a */
[----:B------:R-:W-:-:S02]  /*20b0*/  LEA.HI.X.SX32 R211, R99, R239, 0x1, P1 ;  /* 0x000000ef63d37211 */ /* 0x000fc400008f0eff */
[-C--:B------:R-:W-:Y:S02]  /*20c0*/  LEA.HI.X.SX32 R237, R223, R239.reuse, 0x1, P2 ;  /* 0x000000efdfed7211 */ /* 0x080fe400010f0eff */
[----:B------:R-:W-:Y:S02]  /*20d0*/  LEA.HI.X.SX32 R235, R7, R239, 0x1, P3 ;  /* 0x000000ef07eb7211 */ /* 0x000fe400018f0eff */
[----:B------:R-:W-:Y:S02]  /*20e0*/  SHF.L.U32 R24, R12, 0x1, RZ ;  /* 0x000000010c187819 */ /* 0x000fe400000006ff */
[----:B------:R-:W-:Y:S02]  /*20f0*/  SHF.L.U32 R40, R21, 0x3, RZ ;  /* 0x0000000315287819 */ /* 0x000fe400000006ff */
[CC--:B------:R-:W-:Y:S02]  /*2100*/  LEA R230, P1, R223.reuse, R238.reuse, 0x3 ;  /* 0x000000eedfe67211 */ /* 0x0c0fe400078218ff */
[----:B------:R-:W-:-:S02]  /*2110*/  LEA R222, P2, R223, R238, 0x4 ;  /* 0x000000eedfde7211 */ /* 0x000fc400078420ff */
[----:B------:R-:W-:Y:S02]  /*2120*/  IADD3 R208, P3, R209, R238, RZ ;  /* 0x000000eed1d07210 */ /* 0x000fe40007f7e0ff */
[C---:B------:R-:W-:Y:S02]  /*2130*/  LOP3.LUT R26, R4.reuse, 0x10, RZ, 0x3c, !PT ;  /* 0x00000010041a7812 */ /* 0x040fe400078e3cff */
[C---:B------:R-:W-:Y:S02]  /*2140*/  LOP3.LUT R27, R4.reuse, 0x20, RZ, 0x3c, !PT ;  /* 0x00000020041b7812 */ /* 0x040fe400078e3cff */
[C---:B------:R-:W-:Y:S02]  /*2150*/  LOP3.LUT R28, R4.reuse, 0x30, RZ, 0x3c, !PT ;  /* 0x00000030041c7812 */ /* 0x040fe400078e3cff */
[C---:B------:R-:W-:Y:S02]  /*2160*/  LOP3.LUT R29, R4.reuse, 0x40, RZ, 0x3c, !PT ;  /* 0x00000040041d7812 */ /* 0x040fe400078e3cff */
[----:B------:R-:W-:-:S02]  /*2170*/  LOP3.LUT R30, R4, 0x50, RZ, 0x3c, !PT ;  /* 0x00000050041e7812 */ /* 0x000fc400078e3cff */
[C---:B------:R-:W-:Y:S02]  /*2180*/  LOP3.LUT R31, R4.reuse, 0x60, RZ, 0x3c, !PT ;  /* 0x00000060041f7812 */ /* 0x040fe400078e3cff */
[----:B------:R-:W-:Y:S02]  /*2190*/  LOP3.LUT R32, R4, 0x70, RZ, 0x3c, !PT ;  /* 0x0000007004207812 */ /* 0x000fe400078e3cff */
[----:B------:R-:W-:Y:S02]  /*21a0*/  MOV R10, 0xff800000 ;  /* 0xff800000000a7802 */ /* 0x000fe40000000f00 */
[----:B------:R-:W-:Y:S02]  /*21b0*/  MOV R11, 0x3f800000 ;  /* 0x3f800000000b7802 */ /* 0x000fe40000000f00 */
[----:B------:R-:W-:Y:S02]  /*21c0*/  ISETP.LT.U32.AND P0, PT, R47, 0x40, !P0 ;  /* 0x000000402f00780c */ /* 0x000fe40004701070 */
[----:B------:R-:W-:-:S02]  /*21d0*/  IADD3 R40, R103, R40, RZ ;  /* 0x0000002867287210 */ /* 0x000fc40007ffe0ff */
[----:B------:R-:W-:Y:S02]  /*21e0*/  IADD3 R7, R24, R103, RZ ;  /* 0x0000006718077210 */ /* 0x000fe40007ffe0ff */
[-C--:B------:R-:W-:Y:S02]  /*21f0*/  LEA.HI.X.SX32 R231, R35, R239.reuse, 0x1, P1 ;  /* 0x000000ef23e77211 */ /* 0x080fe400008f0eff */
[-C--:B------:R-:W-:Y:S02]  /*2200*/  LEA.HI.X.SX32 R223, R87, R239.reuse, 0x1, P2 ;  /* 0x000000ef57df7211 */ /* 0x080fe400010f0eff */
[----:B------:R-:W-:Y:S02]  /*2210*/  LEA.HI.X.SX32 R209, R101, R239, 0x1, P3 ;  /* 0x000000ef65d17211 */ /* 0x000fe400018f0eff */
[----:B------:R-:W-:Y:S02]  /*2220*/  LOP3.LUT R33, R16, 0x20, RZ, 0x3c, !PT ;  /* 0x0000002010217812 */ /* 0x000fe400078e3cff */
[----:B------:R-:W-:-:S02]  /*2230*/  LOP3.LUT R34, R17, 0x40, RZ, 0x3c, !PT ;  /* 0x0000004011227812 */ /* 0x000fc400078e3cff */
[----:B------:R-:W-:Y:S02]  /*2240*/  LEA.HI R25, R12, UR5, RZ, 0x1e ;  /* 0x000000050c197c11 */ /* 0x000fe4000f8ff0ff */
[----:B------:R-:W-:Y:S02]  /*2250*/  IADD3 R37, R23, UR5, RZ ;  /* 0x0000000517257c10 */ /* 0x000fe4000fffe0ff */
[----:B------:R-:W-:Y:S02]  /*2260*/  IADD3 R38, R22, UR5, RZ ;  /* 0x0000000516267c10 */ /* 0x000fe4000fffe0ff */
[----:B------:R-:W-:Y:S01]  /*2270*/  IADD3 R39, R21, UR5, RZ ;  /* 0x0000000515277c10 */ /* 0x000fe2000fffe0ff */
[----:B------:R-:W-:Y:S02]  /*2280*/  UMOV UR5, URZ ;  /* 0x0000003f00057c82 */ /* 0x000fe40008000000 */
.L_x_1:
[----:B------:R-:W-:Y:S01]  /*2290*/  MOV R91, UR4 ;  /* 0x00000004005b7c02 */ /* 0x000fe20008000f00 */
[----:B------:R-:W-:Y:S01]  /*22a0*/  IMAD.U32 R107, RZ, RZ, UR4 ;  /* 0x00000004ff6b7e24 */ /* 0x000fe2000f8e00ff */
[----:B------:R-:W-:Y:S01]  /*22b0*/  MOV R103, UR4 ;  /* 0x0000000400677c02 */ /* 0x000fe20008000f00 */
[----:B------:R-:W-:Y:S01]  /*22c0*/  IMAD.U32 R105, RZ, RZ, UR4 ;  /* 0x00000004ff697e24 */ /* 0x000fe2000f8e00ff */
[----:B------:R-:W-:Y:S01]  /*22d0*/  MOV R85, UR4 ;  /* 0x0000000400557c02 */ /* 0x000fe20008000f00 */
[----:B------:R-:W-:Y:S01]  /*22e0*/  IMAD.U32 R89, RZ, RZ, UR4 ;  /* 0x00000004ff597e24 */ /* 0x000fe2000f8e00ff */
[----:B------:R-:W-:Y:S01]  /*22f0*/  MOV R97, UR4 ;  /* 0x0000000400617c02 */ /* 0x000fe20008000f00 */
[----:B------:R-:W-:-:S02]  /*2300*/  IMAD.U32 R87, RZ, RZ, UR4 ;  /* 0x00000004ff577e24 */ /* 0x000fc4000f8e00ff */
[----:B------:R-:W-:Y:S02]  /*2310*/  IMAD.U32 R101, RZ, RZ, UR4 ;  /* 0x00000004ff657e24 */ /* 0x000fe4000f8e00ff */
[----:B------:R-:W-:Y:S02]  /*2320*/  IMAD.U32 R99, RZ, RZ, UR4 ;  /* 0x00000004ff637e24 */ /* 0x000fe4000f8e00ff */
[----:B------:R-:W-:Y:S01]  /*2330*/  IMAD.WIDE R90, R91, 0x2, R222 ;  /* 0x000000025b5a7825 */ /* 0x000fe200078e02de */
[----:B------:R-:W-:-:S03]  /*2340*/  MOV R109, UR4 ;  /* 0x00000004006d7c02 */ /* 0x000fc60008000f00 */
[----:B------:R-:W-:Y:S02]  /*2350*/  IMAD.U32 R51, RZ, RZ, UR4 ;  /* 0x00000004ff337e24 */ /* 0x000fe4000f8e00ff */
[----:B------:R-:W-:Y:S01]  /*2360*/  IMAD.WIDE R106, R107, 0x2, R238 ;  /* 0x000000026b6a7825 */ /* 0x000fe200078e02ee */
[----:B------:R-:W2:Y:S03]  /*2370*/  LDG.E.U16 R91, [R90.64] ;  /* 0x0000000e5a5b7981 */ /* 0x000ea6000c1e1500 */
[----:B------:R-:W-:Y:S01]  /*2380*/  IMAD.WIDE R104, R105, 0x2, R236 ;  /* 0x0000000269687825 */ /* 0x000fe200078e02ec */
[----:B------:R0:W3:Y:S03]  /*2390*/  LDG.E.U16 R111, [R106.64] ;  /* 0x0000000e6a6f7981 */ /* 0x0000e6000c1e1500 */
[----:B------:R-:W-:-:S02]  /*23a0*/  IMAD.WIDE R88, R89, 0x2, R220 ;  /* 0x0000000259587825 */ /* 0x000fc400078e02dc */
[----:B------:R1:W4:Y:S02]  /*23b0*/  LDG.E.U16 R105, [R104.64] ;  /* 0x0000000e68697981 */ /* 0x000324000c1e1500 */
[----:B------:R-:W-:Y:S02]  /*23c0*/  IMAD.WIDE R102, R103, 0x2, R234 ;  /* 0x0000000267667825 */ /* 0x000fe400078e02ea */
[----:B------:R-:W5:Y:S02]  /*23d0*/  LDG.E.U16 R89, [R88.64] ;  /* 0x0000000e58597981 */ /* 0x000f64000c1e1500 */
[----:B------:R-:W-:Y:S02]  /*23e0*/  IMAD.U32 R95, RZ, RZ, UR4 ;  /* 0x00000004ff5f7e24 */ /* 0x000fe4000f8e00ff */
[----:B------:R-:W-:Y:S01]  /*23f0*/  IMAD.WIDE R86, R87, 0x2, R218 ;  /* 0x0000000257567825 */ /* 0x000fe200078e02da */
[----:B------:R-:W5:Y:S03]  /*2400*/  LDG.E.U16 R102, [R102.64] ;  /* 0x0000000e66667981 */ /* 0x000f66000c1e1500 */
[----:B------:R-:W-:-:S02]  /*2410*/  IMAD.U32 R49, RZ, RZ, UR4 ;  /* 0x00000004ff317e24 */ /* 0x000fc4000f8e00ff */
[----:B------:R-:W-:Y:S01]  /*2420*/  IMAD.WIDE R100, R101, 0x2, R232 ;  /* 0x0000000265647825 */ /* 0x000fe200078e02e8 */
[----:B------:R-:W5:Y:S03]  /*2430*/  LDG.E.U16 R86, [R86.64] ;  /* 0x0000000e56567981 */ /* 0x000f66000c1e1500 */
[----:B------:R-:W-:Y:S02]  /*2440*/  IMAD.U32 R93, RZ, RZ, UR4 ;  /* 0x00000004ff5d7e24 */ /* 0x000fe4000f8e00ff */
[----:B------:R-:W-:Y:S01]  /*2450*/  IMAD.WIDE R84, R85, 0x2, R216 ;  /* 0x0000000255547825 */ /* 0x000fe200078e02d8 */
[----:B------:R-:W5:Y:S03]  /*2460*/  LDG.E.U16 R101, [R100.64] ;  /* 0x0000000e64657981 */ /* 0x000f66000c1e1500 */
[----:B------:R-:W-:-:S02]  /*2470*/  IMAD.WIDE R98, R99, 0x2, R230 ;  /* 0x0000000263627825 */ /* 0x000fc400078e02e6 */
[----:B------:R-:W5:Y:S02]  /*2480*/  LDG.E.U16 R85, [R84.64] ;  /* 0x0000000e54557981 */ /* 0x000f64000c1e1500 */
[----:B------:R-:W-:Y:S02]  /*2490*/  IMAD.WIDE R50, R51, 0x2, R214 ;  /* 0x0000000233327825 */ /* 0x000fe400078e02d6 */
[----:B------:R-:W5:Y:S02]  /*24a0*/  LDG.E.U16 R98, [R98.64] ;  /* 0x0000000e62627981 */ /* 0x000f64000c1e1500 */
[----:B------:R-:W-:Y:S02]  /*24b0*/  IMAD.U32 R241, RZ, RZ, UR4 ;  /* 0x00000004fff17e24 */ /* 0x000fe4000f8e00ff */
[----:B------:R-:W-:Y:S01]  /*24c0*/  IMAD.WIDE R96, R97, 0x2, R228 ;  /* 0x0000000261607825 */ /* 0x000fe200078e02e4 */
[----:B------:R-:W5:Y:S03]  /*24d0*/  LDG.E.U16 R50, [R50.64] ;  /* 0x0000000e32327981 */ /* 0x000f66000c1e1500 */
[----:B------:R-:W-:-:S02]  /*24e0*/  IMAD.WIDE R94, R95, 0x2, R226 ;  /* 0x000000025f5e7825 */ /* 0x000fc400078e02e2 */
[----:B------:R-:W5:Y:S02]  /*24f0*/  LDG.E.U16 R97, [R96.64] ;  /* 0x0000000e60617981 */ /* 0x000f64000c1e1500 */
[----:B------:R-:W-:Y:S02]  /*2500*/  IMAD.WIDE R48, R49, 0x2, R212 ;  /* 0x0000000231307825 */ /* 0x000fe400078e02d4 */
[----:B------:R-:W5:Y:S02]  /*2510*/  LDG.E.U16 R94, [R94.64] ;  /* 0x0000000e5e5e7981 */ /* 0x000f64000c1e1500 */
[----:B------:R-:W-:-:S04]  /*2520*/  IMAD.WIDE R92, R93, 0x2, R224 ;  /* 0x000000025d5c7825 */ /* 0x000fc800078e02e0 */
[----:B------:R-:W-:Y:S02]  /*2530*/  IMAD.WIDE R108, R109, 0x2, R210 ;  /* 0x000000026d6c7825 */ /* 0x000fe400078e02d2 */
[----:B------:R-:W5:Y:S02]  /*2540*/  LDG.E.U16 R93, [R92.64] ;  /* 0x0000000e5c5d7981 */ /* 0x000f64000c1e1500 */
[----:B0-----:R-:W-:Y:S02]  /*2550*/  IMAD.WIDE R106, R241, 0x2, R208 ;  /* 0x00000002f16a7825 */ /* 0x001fe400078e02d0 */
[----:B------:R-:W5:Y:S04]  /*2560*/  LDG.E.U16 R241, [R48.64] ;  /* 0x0000000e30f17981 */ /* 0x000f68000c1e1500 */
[----:B-1----:R-:W5:Y:S04]  /*2570*/  LDG.E.U16 R104, [R108.64] ;  /* 0x0000000e6c687981 */ /* 0x002f68000c1e1500 */
[----:B------:R-:W5:Y:S04]  /*2580*/  LDG.E.U16 R243, [R106.64] ;  /* 0x0000000e6af37981 */ /* 0x000f68000c1e1500 */
[----:B------:R-:W-:Y:S06]  /*2590*/  BAR.SYNC.DEFER_BLOCKING 0x0 ;  /* 0x0000000000007b1d */ /* 0x000fec0000010000 */
[----:B--2---:R-:W-:Y:S04]  /*25a0*/  STS.U16 [R4+0x5000], R91 ;  /* 0x0050005b04007388 */ /* 0x004fe80000000400 */
[----:B---3--:R-:W-:Y:S04]  /*25b0*/  STS.U16 [R4+0x4000], R111 ;  /* 0x0040006f04007388 */ /* 0x008fe80000000400 */
[----:B----4-:R-:W-:Y:S04]  /*25c0*/  STS.U16 [R26+0x4200], R105 ;  /* 0x004200691a007388 */ /* 0x010fe80000000400 */
[----:B-----5:R-:W-:Y:S04]  /*25d0*/  STS.U16 [R26+0x5200], R89 ;  /* 0x005200591a007388 */ /* 0x020fe80000000400 */
        /* <DEDUP_REMOVED lines=12> */
[----:B------:R-:W-:Y:S06]  /*26a0*/  BAR.SYNC.DEFER_BLOCKING 0x0 ;  /* 0x0000000000007b1d */ /* 0x000fec0000010000 */
[----:B------:R-:W-:Y:S04]  /*26b0*/  LDSM.16.MT88.4 R108, [R16] ;  /* 0x00000000106c783b */ /* 0x000fe80000004200 */
[----:B------:R-:W0:Y:S04]  /*26c0*/  LDSM.16.M88.4 R88, [R17+0x4000] ;  /* 0x004000001158783b */ /* 0x000e280000000200 */
[----:B------:R-:W1:Y:S04]  /*26d0*/  LDSM.16.MT88.4 R100, [R33] ;  /* 0x000000002164783b */ /* 0x000e680000004200 */
[----:B------:R-:W2:Y:S04]  /*26e0*/  LDSM.16.MT88.4 R48, [R16+0x400] ;  /* 0x000400001030783b */ /* 0x000ea80000004200 */
[----:B------:R-:W3:Y:S04]  /*26f0*/  LDSM.16.MT88.4 R84, [R33+0x400] ;  /* 0x000400002154783b */ /* 0x000ee80000004200 */
[----:B------:R-:W-:Y:S04]  /*2700*/  LDSM.16.MT88.4 R104, [R16+0x800] ;  /* 0x000800001068783b */ /* 0x000fe80000004200 */
[----:B------:R-:W4:Y:S04]  /*2710*/  LDSM.16.M88.4 R92, [R34+0x4000] ;  /* 0x00400000225c783b */ /* 0x000f280000000200 */
[----:B------:R-:W5:Y:S01]  /*2720*/  LDSM.16.MT88.4 R96, [R33+0x800] ;  /* 0x000800002160783b */ /* 0x000f620000004200 */
[-C--:B0-----:R-:W-:Y:S08]  /*2730*/  HMMA.16816.F32 R108, R108, R88.reuse, RZ ;  /* 0x000000586c6c723c */ /* 0x081ff000000018ff */
[----:B-1----:R-:W-:Y:S11]  /*2740*/  HMMA.16816.F32 R100, R100, R88, RZ ;  /* 0x000000586464723c */ /* 0x002ff600000018ff */
[----:B------:R-:W-:Y:S05]  /*2750*/  @!UPT UIADD3 URZ, URZ, URZ, URZ ;  /* 0x0000003f3f3ff290 */ /* 0x000fea000fffe03f */
[-C--:B--2---:R-:W-:Y:S01]  /*2760*/  HMMA.16816.F32 R48, R48, R90.reuse, R108 ;  /* 0x0000005a3030723c */ /* 0x084fe2000000186c */
[----:B------:R-:W-:Y:S07]  /*2770*/  LDSM.16.MT88.4 R108, [R16+0x1000] ;  /* 0x00100000106c783b */ /* 0x000fee0000004200 */
[----:B---3--:R-:W-:Y:S01]  /*2780*/  HMMA.16816.F32 R100, R84, R90, R100 ;  /* 0x0000005a5464723c */ /* 0x008fe20000001864 */
[----:B------:R-:W0:Y:S04]  /*2790*/  LDSM.16.MT88.4 R84, [R16+0xc00] ;  /* 0x000c00001054783b */ /* 0x000e280000004200 */
[----:B------:R-:W1:Y:S11]  /*27a0*/  LDSM.16.MT88.4 R88, [R33+0xc00] ;  /* 0x000c00002158783b */ /* 0x000e760000004200 */
[-C--:B----4-:R-:W-:Y:S01]  /*27b0*/  HMMA.16816.F32 R104, R104, R92.reuse, R48 ;  /* 0x0000005c6868723c */ /* 0x090fe20000001830 */
[----:B------:R-:W2:Y:S07]  /*27c0*/  LDSM.16.M88.4 R48, [R17+0x4080] ;  /* 0x004080001130783b */ /* 0x000eae0000000200 */
[----:B-----5:R-:W-:Y:S01]  /*27d0*/  HMMA.16816.F32 R96, R96, R92, R100 ;  /* 0x0000005c6060723c */ /* 0x020fe20000001864 */
[----:B------:R-:W3:Y:S11]  /*27e0*/  LDSM.16.MT88.4 R100, [R33+0x1000] ;  /* 0x001000002164783b */ /* 0x000ef60000004200 */
[----:B------:R-:W-:Y:S04]  /*27f0*/  @!UPT UIADD3 URZ, URZ, URZ, URZ ;  /* 0x0000003f3f3ff290 */ /* 0x000fe8000fffe03f */
[-C--:B0-----:R-:W-:Y:S01]  /*2800*/  HMMA.16816.F32 R84, R84, R94.reuse, R104 ;  /* 0x0000005e5454723c */ /* 0x081fe20000001868 */
[----:B------:R-:W0:Y:S07]  /*2810*/  LDSM.16.MT88.4 R104, [R16+0x1400] ;  /* 0x001400001068783b */ /* 0x000e2e0000004200 */
[----:B-1----:R-:W-:Y:S01]  /*2820*/  HMMA.16816.F32 R88, R88, R94, R96 ;  /* 0x0000005e5858723c */ /* 0x002fe20000001860 */
[----:B------:R-:W1:Y:S04]  /*2830*/  LDSM.16.MT88.4 R96, [R33+0x1400] ;  /* 0x001400002160783b */ /* 0x000e680000004200 */
[----:B------:R-:W-:Y:S11]  /*2840*/  LDSM.16.MT88.4 R92, [R33+0x1800] ;  /* 0x00180000215c783b */ /* 0x000ff60000004200 */
[-C--:B--2---:R-:W-:Y:S01]  /*2850*/  HMMA.16816.F32 R108, R108, R48.reuse, R84 ;  /* 0x000000306c6c723c */ /* 0x084fe20000001854 */
[----:B------:R-:W-:Y:S07]  /*2860*/  LDSM.16.MT88.4 R84, [R16+0x1800] ;  /* 0x001800001054783b */ /* 0x000fee0000004200 */
[----:B---3--:R-:W-:Y:S01]  /*2870*/  HMMA.16816.F32 R100, R100, R48, R88 ;  /* 0x000000306464723c */ /* 0x008fe20000001858 */
[----:B------:R-:W2:Y:S11]  /*2880*/  LDSM.16.M88.4 R88, [R34+0x4080] ;  /* 0x004080002258783b */ /* 0x000eb60000000200 */
[----:B------:R-:W-:Y:S04]  /*2890*/  @!UPT UIADD3 URZ, URZ, URZ, URZ ;  /* 0x0000003f3f3ff290 */ /* 0x000fe8000fffe03f */
[-C--:B0-----:R-:W-:Y:S08]  /*28a0*/  HMMA.16816.F32 R104, R104, R50.reuse, R108 ;  /* 0x000000326868723c */ /* 0x081ff0000000186c */
[----:B-1----:R-:W-:Y:S01]  /*28b0*/  HMMA.16816.F32 R100, R96, R50, R100 ;  /* 0x000000326064723c */ /* 0x002fe20000001864 */
[----:B------:R-:W0:Y:S04]  /*28c0*/  LDSM.16.MT88.4 R48, [R16+0x1c00] ;  /* 0x001c00001030783b */ /* 0x000e280000004200 */
[----:B------:R-:W1:Y:S11]  /*28d0*/  LDSM.16.MT88.4 R96, [R33+0x1c00] ;  /* 0x001c00002160783b */ /* 0x000e760000004200 */
[-C--:B--2---:R-:W-:Y:S01]  /*28e0*/  HMMA.16816.F32 R84, R84, R88.reuse, R104 ;  /* 0x000000585454723c */ /* 0x084fe20000001868 */
[----:B------:R-:W-:Y:S07]  /*28f0*/  LDSM.16.MT88.4 R104, [R33+0x2000] ;  /* 0x002000002168783b */ /* 0x000fee0000004200 */
[----:B------:R-:W-:Y:S01]  /*2900*/  HMMA.16816.F32 R108, R92, R88, R100 ;  /* 0x000000585c6c723c */ /* 0x000fe20000001864 */
[----:B------:R-:W-:Y:S04]  /*2910*/  LDSM.16.MT88.4 R100, [R16+0x2000] ;  /* 0x002000001064783b */ /* 0x000fe80000004200 */
[----:B------:R-:W2:Y:S11]  /*2920*/  LDSM.16.M88.4 R92, [R17+0x4100] ;  /* 0x00410000115c783b */ /* 0x000eb60000000200 */
[-C--:B0-----:R-:W-:Y:S01]  /*2930*/  HMMA.16816.F32 R48, R48, R90.reuse, R84 ;  /* 0x0000005a3030723c */ /* 0x081fe20000001854 */
[----:B------:R-:W-:Y:S07]  /*2940*/  LDSM.16.MT88.4 R84, [R33+0x2400] ;  /* 0x002400002154783b */ /* 0x000fee0000004200 */
[----:B-1----:R-:W-:Y:S01]  /*2950*/  HMMA.16816.F32 R108, R96, R90, R108 ;  /* 0x0000005a606c723c */ /* 0x002fe2000000186c */
[----:B------:R-:W0:Y:S04]  /*2960*/  LDSM.16.MT88.4 R88, [R16+0x2400] ;  /* 0x002400001058783b */ /* 0x000e280000004200 */
[----:B------:R-:W-:Y:S11]  /*2970*/  LDSM.16.MT88.4 R96, [R16+0x2800] ;  /* 0x002800001060783b */ /* 0x000ff60000004200 */
[-C--:B--2---:R-:W-:Y:S01]  /*2980*/  HMMA.16816.F32 R48, R100, R92.reuse, R48 ;  /* 0x0000005c6430723c */ /* 0x084fe20000001830 */
[----:B------:R-:W1:Y:S07]  /*2990*/  LDSM.16.M88.4 R100, [R34+0x4100] ;  /* 0x004100002264783b */ /* 0x000e6e0000000200 */
[----:B------:R-:W-:Y:S01]  /*29a0*/  HMMA.16816.F32 R108, R104, R92, R108 ;  /* 0x0000005c686c723c */ /* 0x000fe2000000186c */
[----:B------:R-:W2:Y:S11]  /*29b0*/  LDSM.16.MT88.4 R104, [R33+0x2800] ;  /* 0x002800002168783b */ /* 0x000eb60000004200 */
[----:B------:R-:W-:Y:S04]  /*29c0*/  @!UPT UIADD3 URZ, URZ, URZ, URZ ;  /* 0x0000003f3f3ff290 */ /* 0x000fe8000fffe03f */
[-C--:B0-----:R-:W-:Y:S01]  /*29d0*/  HMMA.16816.F32 R48, R88, R94.reuse, R48 ;  /* 0x0000005e5830723c */ /* 0x081fe20000001830 */
[----:B------:R-:W-:Y:S07]  /*29e0*/  LDSM.16.MT88.4 R88, [R33+0x2c00] ;  /* 0x002c00002158783b */ /* 0x000fee0000004200 */
[----:B------:R-:W-:Y:S01]  /*29f0*/  HMMA.16816.F32 R108, R84, R94, R108 ;  /* 0x0000005e546c723c */ /* 0x000fe2000000186c */
[----:B------:R-:W0:Y:S04]  /*2a00*/  LDSM.16.MT88.4 R84, [R16+0x2c00] ;  /* 0x002c00001054783b */ /* 0x000e280000004200 */
[----:B------:R-:W-:Y:S11]  /*2a10*/  LDSM.16.MT88.4 R92, [R16+0x3000] ;  /* 0x00300000105c783b */ /* 0x000ff60000004200 */
[-C--:B-1----:R-:W-:Y:S01]  /*2a20*/  HMMA.16816.F32 R48, R96, R100.reuse, R48 ;  /* 0x000000646030723c */ /* 0x082fe20000001830 */
[----:B------:R-:W1:Y:S07]  /*2a30*/  LDSM.16.M88.4 R96, [R17+0x4180] ;  /* 0x004180001160783b */ /* 0x000e6e0000000200 */
[----:B--2---:R-:W-:Y:S01]  /*2a40*/  HMMA.16816.F32 R104, R104, R100, R108 ;  /* 0x000000646868723c */ /* 0x004fe2000000186c */
        /* <DEDUP_REMOVED lines=9> */
[----:B--2---:R-:W-:Y:S11]  /*2ae0*/  HMMA.16816.F32 R104, R108, R96, R104 ;  /* 0x000000606c68723c */ /* 0x004ff60000001868 */
[----:B------:R-:W-:Y:S05]  /*2af0*/  @!UPT UIADD3 URZ, URZ, URZ, URZ ;  /* 0x0000003f3f3ff290 */ /* 0x000fea000fffe03f */
[-C--:B0-----:R-:W-:Y:S01]  /*2b00*/  HMMA.16816.F32 R48, R88, R98.reuse, R48 ;  /* 0x000000625830723c */ /* 0x081fe20000001830 */
[----:B------:R-:W0:Y:S07]  /*2b10*/  LDSM.16.MT88.4 R88, [R33+0x3800] ;  /* 0x003800002158783b */ /* 0x000e2e0000004200 */
[----:B------:R-:W-:Y:S01]  /*2b20*/  HMMA.16816.F32 R84, R84, R98, R104 ;  /* 0x000000625454723c */ /* 0x000fe20000001868 */
[----:B------:R-:W2:Y:S11]  /*2b30*/  LDSM.16.MT88.4 R96, [R16+0x3c00] ;  /* 0x003c00001060783b */ /* 0x000eb60000004200 */
[----:B------:R-:W-:Y:S04]  /*2b40*/  @!UPT UIADD3 URZ, URZ, URZ, URZ ;  /* 0x0000003f3f3ff290 */ /* 0x000fe8000fffe03f */
[-C--:B-1----:R-:W-:Y:S01]  /*2b50*/  HMMA.16816.F32 R48, R100, R92.reuse, R48 ;  /* 0x0000005c6430723c */ /* 0x082fe20000001830 */
[----:B------:R-:W1:Y:S07]  /*2b60*/  LDSM.16.MT88.4 R100, [R33+0x3c00] ;  /* 0x003c00002164783b */ /* 0x000e6e0000004200 */
[----:B0-----:R-:W-:Y:S11]  /*2b70*/  HMMA.16816.F32 R84, R88, R92, R84 ;  /* 0x0000005c5854723c */ /* 0x001ff60000001854 */
[----:B------:R-:W-:Y:S05]  /*2b80*/  @!UPT UIADD3 URZ, URZ, URZ, URZ ;  /* 0x0000003f3f3ff290 */ /* 0x000fea000fffe03f */
[-C--:B--2---:R-:W-:Y:S01]  /*2b90*/  HMMA.16816.F32 R48, R96, R94.reuse, R48 ;  /* 0x0000005e6030723c */ /* 0x084fe20000001830 */
[----:B------:R-:W-:Y:S01]  /*2ba0*/  IADD3 R92, P1, R14, UR6, RZ ;  /* 0x000000060e5c7c10 */ /* 0x000fe2000ff3e0ff */
[----:B------:R-:W-:Y:S06]  /*2bb0*/  BAR.SYNC.DEFER_BLOCKING 0x0 ;  /* 0x0000000000007b1d */ /* 0x000fec0000010000 */
[----:B-1----:R-:W-:Y:S01]  /*2bc0*/  HMMA.16816.F32 R84, R100, R94, R84 ;  /* 0x0000005e6454723c */ /* 0x002fe20000001854 */
[----:B------:R-:W-:Y:S01]  /*2bd0*/  IMAD.X R91, RZ, RZ, UR7, P1 ;  /* 0x00000007ff5b7e24 */ /* 0x000fe200088e06ff */
[----:B------:R-:W-:-:S02]  /*2be0*/  ISETP.GT.U32.AND P2, PT, R92, R25, PT ;  /* 0x000000195c00720c */ /* 0x000fc40003f44070 */
[----:B------:R-:W-:Y:S02]  /*2bf0*/  ISETP.GE.U32.AND P1, PT, R92, R25, PT ;  /* 0x000000195c00720c */ /* 0x000fe40003f26070 */
[----:B------:R-:W-:-:S10]  /*2c00*/  ISETP.GT.U32.AND.EX P2, PT, R91, RZ, PT, P2 ;  /* 0x000000ff5b00720c */ /* 0x000fd40003f44120 */
[----:B------:R-:W-:Y:S01]  /*2c10*/  FMUL R48, R48, c[0x0][0x188] ;  /* 0x0000620030307a20 */ /* 0x000fe20000400000 */
[----:B------:R-:W-:Y:S01]  /*2c20*/  ISETP.GE.U32.AND.EX P1, PT, R91, RZ, PT, P1 ;  /* 0x000000ff5b00720c */ /* 0x000fe20003f26110 */
[----:B------:R-:W-:Y:S01]  /*2c30*/  FMUL R49, R49, c[0x0][0x188] ;  /* 0x0000620031317a20 */ /* 0x000fe20000400000 */
[-C--:B------:R-:W-:Y:S02]  /*2c40*/  ISETP.GT.U32.AND P3, PT, R92, R39.reuse, PT ;  /* 0x000000275c00720c */ /* 0x080fe40003f64070 */
[----:B------:R-:W-:Y:S02]  /*2c50*/  FSEL R90, R48, -INF , !P2 ;  /* 0xff800000305a7808 */ /* 0x000fe40005000000 */
[----:B------:R-:W-:Y:S02]  /*2c60*/  FSEL R88, R49, -INF , !P1 ;  /* 0xff80000031587808 */ /* 0x000fe40004800000 */
[C---:B------:R-:W-:Y:S02]  /*2c70*/  ISETP.GE.U32.AND P2, PT, R92.reuse, R39, PT ;  /* 0x000000275c00720c */ /* 0x040fe40003f46070 */
[----:B------:R-:W-:Y:S01]  /*2c80*/  ISETP.GT.U32.AND P1, PT, R92, R38, PT ;  /* 0x000000265c00720c */ /* 0x000fe20003f24070 */
[----:B------:R-:W-:Y:S01]  /*2c90*/  FMUL R50, R50, c[0x0][0x188] ;  /* 0x0000620032327a20 */ /* 0x000fe20000400000 */
[----:B------:R-:W-:Y:S01]  /*2ca0*/  ISETP.GT.U32.AND.EX P3, PT, R91, RZ, PT, P3 ;  /* 0x000000ff5b00720c */ /* 0x000fe20003f64130 */
[----:B------:R-:W-:Y:S01]  /*2cb0*/  FMUL R51, R51, c[0x0][0x188] ;  /* 0x0000620033337a20 */ /* 0x000fe20000400000 */
[C---:B------:R-:W-:Y:S01]  /*2cc0*/  ISETP.GE.U32.AND.EX P2, PT, R91.reuse, RZ, PT, P2 ;  /* 0x000000ff5b00720c */ /* 0x040fe20003f46120 */
[----:B------:R-:W-:Y:S01]  /*2cd0*/  FMUL R48, R84, c[0x0][0x188] ;  /* 0x0000620054307a20 */ /* 0x000fe20000400000 */
[----:B------:R-:W-:-:S02]  /*2ce0*/  ISETP.GT.U32.AND.EX P1, PT, R91, RZ, PT, P1 ;  /* 0x000000ff5b00720c */ /* 0x000fc40003f24110 */
[----:B------:R-:W-:Y:S02]  /*2cf0*/  FSEL R89, R50, -INF , !P3 ;  /* 0xff80000032597808 */ /* 0x000fe40005800000 */
[----:B------:R-:W-:Y:S02]  /*2d00*/  ISETP.GE.U32.AND P3, PT, R92, R38, PT ;  /* 0x000000265c00720c */ /* 0x000fe40003f66070 */
[----:B------:R-:W-:Y:S02]  /*2d10*/  FSEL R84, R51, -INF , !P2 ;  /* 0xff80000033547808 */ /* 0x000fe40005000000 */
[----:B------:R-:W-:Y:S02]  /*2d20*/  FSEL R48, R48, -INF , !P1 ;  /* 0xff80000030307808 */ /* 0x000fe40004800000 */
[CC--:B------:R-:W-:Y:S02]  /*2d30*/  ISETP.GT.U32.AND P2, PT, R92.reuse, R37.reuse, PT ;  /* 0x000000255c00720c */ /* 0x0c0fe40003f44070 */
[----:B------:R-:W-:Y:S01]  /*2d40*/  ISETP.GE.U32.AND P1, PT, R92, R37, PT ;  /* 0x000000255c00720c */ /* 0x000fe20003f26070 */
[----:B------:R-:W-:Y:S01]  /*2d50*/  FMUL R51, R85, c[0x0][0x188] ;  /* 0x0000620055337a20 */ /* 0x000fe20000400000 */
[C---:B------:R-:W-:Y:S01]  /*2d60*/  ISETP.GE.U32.AND.EX P3, PT, R91.reuse, RZ, PT, P3 ;  /* 0x000000ff5b00720c */ /* 0x040fe20003f66130 */
[----:B------:R-:W-:Y:S01]  /*2d70*/  FMUL R49, R86, c[0x0][0x188] ;  /* 0x0000620056317a20 */ /* 0x000fe20000400000 */
[----:B------:R-:W-:Y:S01]  /*2d80*/  ISETP.GT.U32.AND.EX P2, PT, R91, RZ, PT, P2 ;  /* 0x000000ff5b00720c */ /* 0x000fe20003f44120 */
[----:B------:R-:W-:Y:S01]  /*2d90*/  FMUL R50, R87, c[0x0][0x188] ;  /* 0x0000620057327a20 */ /* 0x000fe20000400000 */
[----:B------:R-:W-:-:S02]  /*2da0*/  ISETP.GE.U32.AND.EX P1, PT, R91, RZ, PT, P1 ;  /* 0x000000ff5b00720c */ /* 0x000fc40003f26110 */
[----:B------:R-:W-:Y:S02]  /*2db0*/  FSEL R51, R51, -INF , !P3 ;  /* 0xff80000033337808 */ /* 0x000fe40005800000 */
[----:B------:R-:W-:Y:S02]  /*2dc0*/  FSEL R49, R49, -INF , !P2 ;  /* 0xff80000031317808 */ /* 0x000fe40005000000 */
[----:B------:R-:W-:Y:S02]  /*2dd0*/  FSEL R50, R50, -INF , !P1 ;  /* 0xff80000032327808 */ /* 0x000fe40004800000 */
[----:B------:R-:W-:Y:S02]  /*2de0*/  FMNMX R85, R90, R88, !PT ;  /* 0x000000585a557209 */ /* 0x000fe40007800000 */
[----:B------:R-:W-:Y:S02]  /*2df0*/  FMNMX R86, R89, R84, !PT ;  /* 0x0000005459567209 */ /* 0x000fe40007800000 */
[----:B------:R-:W-:-:S02]  /*2e00*/  FMNMX R87, R48, R51, !PT ;  /* 0x0000003330577209 */ /* 0x000fc40007800000 */
[----:B------:R-:W-:Y:S01]  /*2e10*/  FMNMX R91, R49, R50, !PT ;  /* 0x00000032315b7209 */ /* 0x000fe20007800000 */
[----:B------:R-:W0:Y:S04]  /*2e20*/  SHFL.BFLY PT, R92, R85, 0x2, 0x1f ;  /* 0x0c401f00555c7f89 */ /* 0x000e2800000e0000 */
[----:B------:R-:W1:Y:S04]  /*2e30*/  SHFL.BFLY PT, R93, R86, 0x2, 0x1f ;  /* 0x0c401f00565d7f89 */ /* 0x000e6800000e0000 */
[----:B------:R-:W2:Y:S04]  /*2e40*/  SHFL.BFLY PT, R96, R87, 0x2, 0x1f ;  /* 0x0c401f0057607f89 */ /* 0x000ea800000e0000 */
[----:B------:R-:W3:Y:S01]  /*2e50*/  SHFL.BFLY PT, R98, R91, 0x2, 0x1f ;  /* 0x0c401f005b627f89 */ /* 0x000ee200000e0000 */
[----:B0-----:R-:W-:-:S02]  /*2e60*/  FMNMX R92, R85, R92, !PT ;  /* 0x0000005c555c7209 */ /* 0x001fc40007800000 */
[----:B-1----:R-:W-:Y:S02]  /*2e70*/  FMNMX R94, R86, R93, !PT ;  /* 0x0000005d565e7209 */ /* 0x002fe40007800000 */
[----:B--2---:R-:W-:Y:S01]  /*2e80*/  FMNMX R96, R87, R96, !PT ;  /* 0x0000006057607209 */ /* 0x004fe20007800000 */
[----:B------:R-:W0:Y:S01]  /*2e90*/  SHFL.BFLY PT, R93, R92, 0x1, 0x1f ;  /* 0x0c201f005c5d7f89 */ /* 0x000e2200000e0000 */
[----:B---3--:R-:W-:-:S03]  /*2ea0*/  FMNMX R98, R91, R98, !PT ;  /* 0x000000625b627209 */ /* 0x008fc60007800000 */
[----:B------:R-:W1:Y:S04]  /*2eb0*/  SHFL.BFLY PT, R95, R94, 0x1, 0x1f ;  /* 0x0c201f005e5f7f89 */ /* 0x000e6800000e0000 */
[----:B------:R-:W2:Y:S04]  /*2ec0*/  SHFL.BFLY PT, R97, R96, 0x1, 0x1f ;  /* 0x0c201f0060617f89 */ /* 0x000ea800000e0000 */
[----:B------:R-:W3:Y:S01]  /*2ed0*/  SHFL.BFLY PT, R85, R98, 0x1, 0x1f ;  /* 0x0c201f0062557f89 */ /* 0x000ee200000e0000 */
[----:B0-----:R-:W-:Y:S02]  /*2ee0*/  FMNMX R100, R92, R93, !PT ;  /* 0x0000005d5c647209 */ /* 0x001fe40007800000 */
[----:B-1----:R-:W-:-:S03]  /*2ef0*/  FMNMX R95, R94, R95, !PT ;  /* 0x0000005f5e5f7209 */ /* 0x002fc60007800000 */
[----:B------:R-:W-:Y:S01]  /*2f00*/  @P6 STS [R7+0x4000], R100 ;  /* 0x0040006407006388 */ /* 0x000fe20000000800 */
[----:B--2---:R-:W-:-:S03]  /*2f10*/  FMNMX R102, R96, R97, !PT ;  /* 0x0000006160667209 */ /* 0x004fc60007800000 */
[----:B------:R-:W-:Y:S01]  /*2f20*/  @P6 STS [R40+0x4000], R95 ;  /* 0x0040005f28006388 */ /* 0x000fe20000000800 */
[----:B---3--:R-:W-:-:S03]  /*2f30*/  FMNMX R85, R98, R85, !PT ;  /* 0x0000005562557209 */ /* 0x008fc60007800000 */
[----:B------:R-:W-:Y:S04]  /*2f40*/  @P6 STS [R41+0x4000], R102 ;  /* 0x0040006629006388 */ /* 0x000fe80000000800 */
[----:B------:R-:W-:Y:S04]  /*2f50*/  @P6 STS [R42+0x4000], R85 ;  /* 0x004000552a006388 */ /* 0x000fe80000000800 */
[----:B------:R-:W-:Y:S06]  /*2f60*/  BAR.SYNC.DEFER_BLOCKING 0x0 ;  /* 0x0000000000007b1d */ /* 0x000fec0000010000 */
[----:B------:R-:W0:Y:S04]  /*2f70*/  @!P5 LDS R35, [R47.X4+0x4000] ;  /* 0x004000002f23d984 */ /* 0x000e280000004800 */
[----:B0-----:R-:W0:Y:S02]  /*2f80*/  SHFL.BFLY PT, R86, R35, 0x1, 0x1f ;  /* 0x0c201f0023567f89 */ /* 0x001e2400000e0000 */
[----:B0-----:R-:W-:-:S05]  /*2f90*/  FMNMX R86, R35, R86, !PT ;  /* 0x0000005623567209 */ /* 0x001fca0007800000 */
[----:B------:R-:W-:Y:S04]  /*2fa0*/  @P0 STS [R47.X4+0x4000], R86 ;  /* 0x004000562f000388 */ /* 0x000fe80000004800 */
[----:B------:R-:W-:Y:S06]  /*2fb0*/  BAR.SYNC.DEFER_BLOCKING 0x0 ;  /* 0x0000000000007b1d */ /* 0x000fec0000010000 */
[----:B------:R-:W0:Y:S04]  /*2fc0*/  LDS R103, [R24+0x4000] ;  /* 0x0040000018677984 */ /* 0x000e280000000800 */
[----:B------:R-:W1:Y:S04]  /*2fd0*/  LDS R101, [R21.X8+0x4000] ;  /* 0x0040000015657984 */ /* 0x000e680000008800 */
[----:B------:R-:W2:Y:S04]  /*2fe0*/  LDS R99, [R22.X8+0x4000] ;  /* 0x0040000016637984 */ /* 0x000ea80000008800 */
[----:B------:R-:W3:Y:S01]  /*2ff0*/  LDS R97, [R23.X8+0x4000] ;  /* 0x0040000017617984 */ /* 0x000ee20000008800 */
[----:B0-----:R-:W-:-:S02]  /*3000*/  FMNMX R103, R103, R46, !PT ;  /* 0x0000002e67677209 */ /* 0x001fc40007800000 */
[----:B-1----:R-:W-:-:S03]  /*3010*/  FMNMX R101, R101, R10, !PT ;  /* 0x0000000a65657209 */ /* 0x002fc60007800000 */
[--C-:B------:R-:W-:Y:S01]  /*3020*/  FADD R90, R90, -R103.reuse ;  /* 0x800000675a5a7221 */ /* 0x100fe20000000000 */
[----:B--2---:R-:W-:Y:S01]  /*3030*/  FMNMX R99, R99, R44, !PT ;  /* 0x0000002c63637209 */ /* 0x004fe20007800000 */
[----:B------:R-:W-:Y:S01]  /*3040*/  FADD R88, R88, -R103 ;  /* 0x8000006758587221 */ /* 0x000fe20000000000 */
[----:B---3--:R-:W-:Y:S01]  /*3050*/  FMNMX R97, R97, R8, !PT ;  /* 0x0000000861617209 */ /* 0x008fe20007800000 */
[--C-:B------:R-:W-:Y:S02]  /*3060*/  FADD R89, R89, -R101.reuse ;  /* 0x8000006559597221 */ /* 0x100fe40000000000 */
[----:B------:R-:W-:Y:S02]  /*3070*/  FADD R84, R84, -R101 ;  /* 0x8000006554547221 */ /* 0x000fe40000000000 */
[--C-:B------:R-:W-:Y:S02]  /*3080*/  FADD R48, R48, -R99.reuse ;  /* 0x8000006330307221 */ /* 0x100fe40000000000 */
[----:B------:R-:W-:-:S02]  /*3090*/  FADD R51, R51, -R99 ;  /* 0x8000006333337221 */ /* 0x000fc40000000000 */
[--C-:B------:R-:W-:Y:S02]  /*30a0*/  FADD R49, R49, -R97.reuse ;  /* 0x8000006131317221 */ /* 0x100fe40000000000 */
[----:B------:R-:W-:Y:S02]  /*30b0*/  FADD R50, R50, -R97 ;  /* 0x8000006132327221 */ /* 0x000fe40000000000 */
[----:B------:R-:W-:Y:S02]  /*30c0*/  FMUL R90, R90, 1.4426950216293334961 ;  /* 0x3fb8aa3b5a5a7820 */ /* 0x000fe40000400000 */
[----:B------:R-:W-:Y:S02]  /*30d0*/  FMUL R88, R88, 1.4426950216293334961 ;  /* 0x3fb8aa3b58587820 */ /* 0x000fe40000400000 */
[----:B------:R-:W-:Y:S02]  /*30e0*/  FMUL R89, R89, 1.4426950216293334961 ;  /* 0x3fb8aa3b59597820 */ /* 0x000fe40000400000 */
[----:B------:R-:W-:-:S02]  /*30f0*/  FMUL R84, R84, 1.4426950216293334961 ;  /* 0x3fb8aa3b54547820 */ /* 0x000fc40000400000 */
[----:B------:R-:W-:Y:S02]  /*3100*/  FMUL R48, R48, 1.4426950216293334961 ;  /* 0x3fb8aa3b30307820 */ /* 0x000fe40000400000 */
[----:B------:R-:W-:Y:S01]  /*3110*/  FMUL R51, R51, 1.4426950216293334961 ;  /* 0x3fb8aa3b33337820 */ /* 0x000fe20000400000 */
[----:B------:R-:W-:Y:S01]  /*3120*/  MUFU.EX2 R107, R90 ;  /* 0x0000005a006b7308 */ /* 0x000fe20000000800 */
[----:B------:R-:W-:Y:S02]  /*3130*/  FMUL R49, R49, 1.4426950216293334961 ;  /* 0x3fb8aa3b31317820 */ /* 0x000fe40000400000 */
[----:B------:R-:W-:-:S05]  /*3140*/  FMUL R50, R50, 1.4426950216293334961 ;  /* 0x3fb8aa3b32327820 */ /* 0x000fca0000400000 */
[----:B------:R-:W0:Y:S08]  /*3150*/  MUFU.EX2 R102, R88 ;  /* 0x0000005800667308 */ /* 0x000e300000000800 */
[----:B------:R-:W-:Y:S08]  /*3160*/  MUFU.EX2 R109, R89 ;  /* 0x00000059006d7308 */ /* 0x000ff00000000800 */
[----:B------:R0:W1:Y:S08]  /*3170*/  MUFU.EX2 R100, R84 ;  /* 0x0000005400647308 */ /* 0x0000700000000800 */
[----:B------:R-:W-:Y:S08]  /*3180*/  MUFU.EX2 R111, R48 ;  /* 0x00000030006f7308 */ /* 0x000ff00000000800 */
[----:B------:R-:W2:Y:S08]  /*3190*/  MUFU.EX2 R98, R51 ;  /* 0x0000003300627308 */ /* 0x000eb00000000800 */
[----:B------:R-:W-:Y:S08]  /*31a0*/  MUFU.EX2 R241, R49 ;  /* 0x0000003100f17308 */ /* 0x000ff00000000800 */
[----:B------:R-:W3:Y:S01]  /*31b0*/  MUFU.EX2 R96, R50 ;  /* 0x0000003200607308 */ /* 0x000ee20000000800 */
[----:B0-----:R-:W-:-:S02]  /*31c0*/  FADD R84, R107, R102 ;  /* 0x000000666b547221 */ /* 0x001fc40000000000 */
[----:B-1----:R-:W-:Y:S02]  /*31d0*/  FADD R85, R109, R100 ;  /* 0x000000646d557221 */ /* 0x002fe40000000000 */
[----:B--2---:R-:W-:Y:S01]  /*31e0*/  FADD R48, R111, R98 ;  /* 0x000000626f307221 */ /* 0x004fe20000000000 */
[----:B------:R-:W0:Y:S04]  /*31f0*/  SHFL.BFLY PT, R87, R84, 0x2, 0x1f ;  /* 0x0c401f0054577f89 */ /* 0x000e2800000e0000 */
[----:B------:R-:W1:Y:S01]  /*3200*/  SHFL.BFLY PT, R88, R85, 0x2, 0x1f ;  /* 0x0c401f0055587f89 */ /* 0x000e6200000e0000 */
[----:B---3--:R-:W-:-:S03]  /*3210*/  FADD R86, R241, R96 ;  /* 0x00000060f1567221 */ /* 0x008fc60000000000 */
[----:B------:R-:W2:Y:S04]  /*3220*/  SHFL.BFLY PT, R51, R48, 0x2, 0x1f ;  /* 0x0c401f0030337f89 */ /* 0x000ea800000e0000 */
[----:B------:R-:W3:Y:S01]  /*3230*/  SHFL.BFLY PT, R89, R86, 0x2, 0x1f ;  /* 0x0c401f0056597f89 */ /* 0x000ee200000e0000 */
[----:B0-----:R-:W-:Y:S02]  /*3240*/  FADD R87, R84, R87 ;  /* 0x0000005754577221 */ /* 0x001fe40000000000 */
[----:B-1----:R-:W-:-:S03]  /*3250*/  FADD R88, R85, R88 ;  /* 0x0000005855587221 */ /* 0x002fc60000000000 */
[----:B------:R-:W0:Y:S01]  /*3260*/  SHFL.BFLY PT, R50, R87, 0x1, 0x1f ;  /* 0x0c201f0057327f89 */ /* 0x000e2200000e0000 */
[----:B--2---:R-:W-:-:S03]  /*3270*/  FADD R51, R48, R51 ;  /* 0x0000003330337221 */ /* 0x004fc60000000000 */
[----:B------:R-:W1:Y:S01]  /*3280*/  SHFL.BFLY PT, R49, R88, 0x1, 0x1f ;  /* 0x0c201f0058317f89 */ /* 0x000e6200000e0000 */
[----:B---3--:R-:W-:-:S03]  /*3290*/  FADD R89, R86, R89 ;  /* 0x0000005956597221 */ /* 0x008fc60000000000 */
[----:B------:R-:W2:Y:S04]  /*32a0*/  SHFL.BFLY PT, R90, R51, 0x1, 0x1f ;  /* 0x0c201f00335a7f89 */ /* 0x000ea800000e0000 */
[----:B------:R-:W3:Y:S01]  /*32b0*/  SHFL.BFLY PT, R84, R89, 0x1, 0x1f ;  /* 0x0c201f0059547f89 */ /* 0x000ee200000e0000 */
[----:B0-----:R-:W-:-:S03]  /*32c0*/  FADD R50, R87, R50 ;  /* 0x0000003257327221 */ /* 0x001fc60000000000 */
[----:B------:R-:W-:Y:S01]  /*32d0*/  BAR.SYNC.DEFER_BLOCKING 0x0 ;  /* 0x0000000000007b1d */ /* 0x000fe20000010000 */
[----:B-1----:R-:W-:Y:S02]  /*32e0*/  FADD R85, R88, R49 ;  /* 0x0000003158557221 */ /* 0x002fe40000000000 */
[----:B--2---:R-:W-:Y:S02]  /*32f0*/  FADD R48, R51, R90 ;  /* 0x0000005a33307221 */ /* 0x004fe40000000000 */
[----:B---3--:R-:W-:Y:S01]  /*3300*/  FADD R95, R89, R84 ;  /* 0x00000054595f7221 */ /* 0x008fe20000000000 */
[----:B------:R-:W-:Y:S04]  /*3310*/  @P6 STS [R7+0x4000], R50 ;  /* 0x0040003207006388 */ /* 0x000fe80000000800 */
[----:B------:R-:W-:Y:S04]  /*3320*/  @P6 STS [R40+0x4000], R85 ;  /* 0x0040005528006388 */ /* 0x000fe80000000800 */
[----:B------:R-:W-:Y:S04]  /*3330*/  @P6 STS [R41+0x4000], R48 ;  /* 0x0040003029006388 */ /* 0x000fe80000000800 */
[----:B------:R-:W-:Y:S04]  /*3340*/  @P6 STS [R42+0x4000], R95 ;  /* 0x0040005f2a006388 */ /* 0x000fe80000000800 */
[----:B------:R-:W-:Y:S06]  /*3350*/  BAR.SYNC.DEFER_BLOCKING 0x0 ;  /* 0x0000000000007b1d */ /* 0x000fec0000010000 */
[----:B------:R-:W0:Y:S04]  /*3360*/  @!P5 LDS R36, [R47.X4+0x4000] ;  /* 0x004000002f24d984 */ /* 0x000e280000004800 */
[----:B0-----:R-:W0:Y:S01]  /*3370*/  SHFL.BFLY PT, R49, R36, 0x1, 0x1f ;  /* 0x0c201f0024317f89 */ /* 0x001e2200000e0000 */
[----:B------:R-:W-:Y:S01]  /*3380*/  MOV R93, UR5 ;  /* 0x00000005005d7c02 */ /* 0x000fe20008000f00 */
[----:B------:R-:W-:-:S02]  /*3390*/  IMAD.U32 R89, RZ, RZ, UR5 ;  /* 0x00000005ff597e24 */ /* 0x000fc4000f8e00ff */
[----:B0-----:R-:W-:-:S05]  /*33a0*/  FADD R240, R36, R49 ;  /* 0x0000003124f07221 */ /* 0x001fca0000000000 */
[----:B------:R0:W-:Y:S01]  /*33b0*/  @P0 STS [R47.X4+0x4000], R240 ;  /* 0x004000f02f000388 */ /* 0x0001e20000004800 */
[----:B------:R-:W-:Y:S01]  /*33c0*/  MOV R49, UR5 ;  /* 0x0000000500317c02 */ /* 0x000fe20008000f00 */
[----:B------:R-:W-:Y:S01]  /*33d0*/  IMAD.U32 R85, RZ, RZ, UR5 ;  /* 0x00000005ff557e24 */ /* 0x000fe2000f8e00ff */
[----:B------:R-:W-:Y:S01]  /*33e0*/  MOV R87, UR5 ;  /* 0x0000000500577c02 */ /* 0x000fe20008000f00 */
[----:B------:R-:W-:Y:S02]  /*33f0*/  IMAD.U32 R51, RZ, RZ, UR5 ;  /* 0x00000005ff337e24 */ /* 0x000fe4000f8e00ff */
[----:B------:R-:W-:Y:S02]  /*3400*/  IMAD.U32 R91, RZ, RZ, UR5 ;  /* 0x00000005ff5b7e24 */ /* 0x000fe4000f8e00ff */
[----:B------:R-:W-:Y:S01]  /*3410*/  IMAD.WIDE R92, R93, 0x2, R206 ;  /* 0x000000025d5c7825 */ /* 0x000fe200078e02ce */
[----:B------:R-:W-:Y:S03]  /*3420*/  BAR.SYNC.DEFER_BLOCKING 0x0 ;  /* 0x0000000000007b1d */ /* 0x000fe60000010000 */
[----:B------:R-:W-:-:S04]  /*3430*/  IMAD.WIDE R88, R89, 0x2, R202 ;  /* 0x0000000259587825 */ /* 0x000fc800078e02ca */
[----:B------:R-:W-:-:S04]  /*3440*/  IMAD.WIDE R84, R85, 0x2, R198 ;  /* 0x0000000255547825 */ /* 0x000fc800078e02c6 */
[----:B------:R-:W-:Y:S01]  /*3450*/  IMAD.WIDE R48, R49, 0x2, R194 ;  /* 0x0000000231307825 */ /* 0x000fe200078e02c2 */
[----:B------:R-:W-:-:S03]  /*3460*/  MOV R243, UR5 ;  /* 0x0000000500f37c02 */ /* 0x000fc60008000f00 */
[----:B------:R-:W-:-:S04]  /*3470*/  IMAD.WIDE R86, R87, 0x2, R200 ;  /* 0x0000000257567825 */ /* 0x000fc800078e02c8 */
[----:B------:R-:W-:-:S04]  /*3480*/  IMAD.WIDE R50, R51, 0x2, R196 ;  /* 0x0000000233327825 */ /* 0x000fc800078e02c4 */
[----:B------:R-:W-:Y:S01]  /*3490*/  IMAD.WIDE R90, R91, 0x2, R204 ;  /* 0x000000025b5a7825 */ /* 0x000fe200078e02cc */
[----:B------:R1:W2:Y:S03]  /*34a0*/  LDG.E.U16 R108, [R88.64] ;  /* 0x0000000e586c7981 */ /* 0x0002a6000c1e1500 */
[----:B------:R-:W-:Y:S01]  /*34b0*/  IMAD.U32 R95, RZ, RZ, UR5 ;  /* 0x00000005ff5f7e24 */ /* 0x000fe2000f8e00ff */
[----:B------:R3:W4:Y:S01]  /*34c0*/  LDG.E.U16 R92, [R92.64] ;  /* 0x0000000e5c5c7981 */ /* 0x000722000c1e1500 */
[----:B------:R-:W-:-:S03]  /*34d0*/  IMAD.U32 R105, RZ, RZ, UR5 ;  /* 0x00000005ff697e24 */ /* 0x000fc6000f8e00ff */
[----:B0-----:R0:W5:Y:S01]  /*34e0*/  LDG.E.U16 R240, [R84.64] ;  /* 0x0000000e54f07981 */ /* 0x001162000c1e1500 */
[----:B-1----:R-:W-:-:S03]  /*34f0*/  MOV R89, UR5 ;  /* 0x0000000500597c02 */ /* 0x002fc60008000f00 */
[----:B------:R1:W5:Y:S01]  /*3500*/  LDG.E.U16 R246, [R48.64] ;  /* 0x0000000e30f67981 */ /* 0x000362000c1e1500 */
[----:B---3--:R-:W-:-:S03]  /*3510*/  IMAD.U32 R93, RZ, RZ, UR5 ;  /* 0x00000005ff5d7e24 */ /* 0x008fc6000f8e00ff */
[----:B------:R3:W5:Y:S01]  /*3520*/  LDG.E.U16 R110, [R86.64] ;  /* 0x0000000e566e7981 */ /* 0x000762000c1e1500 */
[----:B0-----:R-:W-:-:S03]  /*3530*/  MOV R85, UR5 ;  /* 0x0000000500557c02 */ /* 0x001fc60008000f00 */
[----:B------:R0:W5:Y:S01]  /*3540*/  LDG.E.U16 R244, [R50.64] ;  /* 0x0000000e32f47981 */ /* 0x000162000c1e1500 */
[----:B-1----:R-:W-:-:S03]  /*3550*/  MOV R49, UR5 ;  /* 0x0000000500317c02 */ /* 0x002fc60008000f00 */
[----:B------:R1:W5:Y:S01]  /*3560*/  LDG.E.U16 R106, [R90.64] ;  /* 0x0000000e5a6a7981 */ /* 0x000362000c1e1500 */
[----:B---3--:R-:W-:Y:S02]  /*3570*/  IMAD.U32 R87, RZ, RZ, UR5 ;  /* 0x00000005ff577e24 */ /* 0x008fe4000f8e00ff */
[----:B0-----:R-:W-:Y:S02]  /*3580*/  IMAD.U32 R51, RZ, RZ, UR5 ;  /* 0x00000005ff337e24 */ /* 0x001fe4000f8e00ff */
[----:B------:R-:W-:-:S04]  /*3590*/  IMAD.WIDE R94, R95, 0x2, R192 ;  /* 0x000000025f5e7825 */ /* 0x000fc800078e02c0 */
[----:B-1----:R-:W-:Y:S02]  /*35a0*/  IMAD.WIDE R90, R243, 0x2, R188 ;  /* 0x00000002f35a7825 */ /* 0x002fe400078e02bc */
[----:B------:R-:W3:Y:S02]  /*35b0*/  LDG.E.U16 R94, [R94.64] ;  /* 0x0000000e5e5e7981 */ /* 0x000ee4000c1e1500 */
[----:B------:R-:W-:Y:S02]  /*35c0*/  IMAD.WIDE R104, R105, 0x2, R190 ;  /* 0x0000000269687825 */ /* 0x000fe400078e02be */
[----:B------:R0:W3:Y:S02]  /*35d0*/  LDG.E.U16 R90, [R90.64] ;  /* 0x0000000e5a5a7981 */ /* 0x0000e4000c1e1500 */
[----:B------:R-:W-:Y:S02]  /*35e0*/  IMAD.WIDE R242, R93, 0x2, R186 ;  /* 0x000000025df27825 */ /* 0x000fe400078e02ba */
[----:B------:R-:W3:Y:S02]  /*35f0*/  LDG.E.U16 R104, [R104.64] ;  /* 0x0000000e68687981 */ /* 0x000ee4000c1e1500 */
[----:B------:R-:W-:-:S02]  /*3600*/  IMAD.WIDE R88, R89, 0x2, R184 ;  /* 0x0000000259587825 */ /* 0x000fc400078e02b8 */
[----:B------:R-:W3:Y:S02]  /*3610*/  LDG.E.U16 R242, [R242.64] ;  /* 0x0000000ef2f27981 */ /* 0x000ee4000c1e1500 */
[----:B------:R-:W-:Y:S02]  /*3620*/  IMAD.WIDE R86, R87, 0x2, R182 ;  /* 0x0000000257567825 */ /* 0x000fe400078e02b6 */
[----:B------:R-:W3:Y:S02]  /*3630*/  LDG.E.U16 R88, [R88.64] ;  /* 0x0000000e58587981 */ /* 0x000ee4000c1e1500 */
[----:B------:R-:W-:Y:S02]  /*3640*/  IMAD.WIDE R84, R85, 0x2, R180 ;  /* 0x0000000255547825 */ /* 0x000fe400078e02b4 */
[----:B------:R-:W3:Y:S02]  /*3650*/  LDG.E.U16 R248, [R86.64] ;  /* 0x0000000e56f87981 */ /* 0x000ee4000c1e1500 */
[----:B------:R-:W-:-:S02]  /*3660*/  IMAD.WIDE R50, R51, 0x2, R178 ;  /* 0x0000000233327825 */ /* 0x000fc400078e02b2 */
[----:B------:R-:W3:Y:S02]  /*3670*/  LDG.E.U16 R250, [R84.64] ;  /* 0x0000000e54fa7981 */ /* 0x000ee4000c1e1500 */
[----:B------:R-:W-:Y:S02]  /*3680*/  IMAD.WIDE R48, R49, 0x2, R176 ;  /* 0x0000000231307825 */ /* 0x000fe400078e02b0 */
[----:B------:R-:W3:Y:S04]  /*3690*/  LDG.E.U16 R252, [R50.64] ;  /* 0x0000000e32fc7981 */ /* 0x000ee8000c1e1500 */
[----:B0-----:R-:W3:Y:S01]  /*36a0*/  LDG.E.U16 R91, [R48.64] ;  /* 0x0000000e305b7981 */ /* 0x001ee2000c1e1500 */
[----:B------:R-:W-:Y:S02]  /*36b0*/  F2FP.PACK_AB R107, R102, R107 ;  /* 0x0000006b666b723e */ /* 0x000fe400000000ff */
[----:B------:R-:W-:Y:S01]  /*36c0*/  F2FP.PACK_AB R109, R100, R109 ;  /* 0x0000006d646d723e */ /* 0x000fe200000000ff */
[----:B------:R-:W0:Y:S01]  /*36d0*/  LDS R102, [R24+0x4000] ;  /* 0x0040000018667984 */ /* 0x000e220000000800 */
[----:B------:R-:W-:-:S02]  /*36e0*/  F2FP.PACK_AB R111, R98, R111 ;  /* 0x0000006f626f723e */ /* 0x000fc400000000ff */
[----:B------:R-:W-:Y:S01]  /*36f0*/  F2FP.PACK_AB R241, R96, R241 ;  /* 0x000000f160f1723e */ /* 0x000fe200000000ff */
[----:B------:R-:W1:Y:S04]  /*3700*/  LDS R100, [R21.X8+0x4000] ;  /* 0x0040000015647984 */ /* 0x000e680000008800 */
[----:B------:R-:W-:Y:S04]  /*3710*/  LDS R98, [R22.X8+0x4000] ;  /* 0x0040000016627984 */ /* 0x000fe80000008800 */
[----:B------:R-:W-:Y:S04]  /*3720*/  LDS R96, [R23.X8+0x4000] ;  /* 0x0040000017607984 */ /* 0x000fe80000008800 */
[----:B------:R-:W-:Y:S01]  /*3730*/  BAR.SYNC.DEFER_BLOCKING 0x0 ;  /* 0x0000000000007b1d */ /* 0x000fe20000010000 */
[----:B------:R-:W-:-:S02]  /*3740*/  FADD R44, -R99, R44 ;  /* 0x0000002c632c7221 */ /* 0x000fc40000000100 */
[----:B------:R-:W-:Y:S02]  /*3750*/  FADD R46, -R103, R46 ;  /* 0x0000002e672e7221 */ /* 0x000fe40000000100 */
[----:B------:R-:W-:Y:S02]  /*3760*/  FADD R10, -R101, R10 ;  /* 0x0000000a650a7221 */ /* 0x000fe40000000100 */
[----:B------:R-:W-:Y:S02]  /*3770*/  FMUL R46, R46, 1.4426950216293334961 ;  /* 0x3fb8aa3b2e2e7820 */ /* 0x000fe40000400000 */
[----:B------:R-:W-:Y:S01]  /*3780*/  FMUL R10, R10, 1.4426950216293334961 ;  /* 0x3fb8aa3b0a0a7820 */ /* 0x000fe20000400000 */
[----:B------:R-:W-:-:S03]  /*3790*/  UIADD3 UR6, UP0, UR6, 0x10, URZ ;  /* 0x0000001006067890 */ /* 0x000fc6000ff1e03f */
[----:B------:R-:W0:Y:S01]  /*37a0*/  MUFU.EX2 R46, R46 ;  /* 0x0000002e002e7308 */ /* 0x000e220000000800 */
[----:B------:R-:W-:Y:S02]  /*37b0*/  UIADD3.X UR7, URZ, UR7, URZ, UP0, !UPT ;  /* 0x000000073f077290 */ /* 0x000fe400087fe43f */
[----:B------:R-:W-:-:S05]  /*37c0*/  UISETP.GE.U32.AND UP0, UPT, UR6, UR13, UPT ;  /* 0x0000000d0600728c */ /* 0x000fca000bf06070 */
[----:B------:R-:W1:Y:S01]  /*37d0*/  MUFU.EX2 R10, R10 ;  /* 0x0000000a000a7308 */ /* 0x000e620000000800 */
[----:B------:R-:W-:-:S06]  /*37e0*/  UISETP.GE.U32.AND.EX UP0, UPT, UR7, URZ, UPT, UP0 ;  /* 0x0000003f0700728c */ /* 0x000fcc000bf06100 */
[----:B------:R-:W-:Y:S01]  /*37f0*/  PLOP3.LUT P1, PT, PT, PT, UP0, 0x80, 0x0 ;  /* 0x000000000000781c */ /* 0x000fe20003f2f008 */
[C---:B0-----:R-:W-:Y:S02]  /*3800*/  FMUL R52, R46.reuse, R52 ;  /* 0x000000342e347220 */ /* 0x041fe40000400000 */
[C---:B------:R-:W-:Y:S02]  /*3810*/  FMUL R53, R46.reuse, R53 ;  /* 0x000000352e357220 */ /* 0x040fe40000400000 */
[C---:B------:R-:W-:Y:S02]  /*3820*/  FMUL R56, R46.reuse, R56 ;  /* 0x000000382e387220 */ /* 0x040fe40000400000 */
[----:B------:R-:W-:Y:S02]  /*3830*/  FMUL R57, R46, R57 ;  /* 0x000000392e397220 */ /* 0x000fe40000400000 */
[C---:B-1----:R-:W-:Y:S02]  /*3840*/  FMUL R54, R10.reuse, R54 ;  /* 0x000000360a367220 */ /* 0x042fe40000400000 */
[----:B------:R-:W-:-:S02]  /*3850*/  FMUL R55, R10, R55 ;  /* 0x000000370a377220 */ /* 0x000fc40000400000 */
[C---:B------:R-:W-:Y:S02]  /*3860*/  FMUL R58, R10.reuse, R58 ;  /* 0x0000003a0a3a7220 */ /* 0x040fe40000400000 */
[----:B------:R-:W-:Y:S02]  /*3870*/  FMUL R59, R10, R59 ;  /* 0x0000003b0a3b7220 */ /* 0x000fe40000400000 */
[C---:B------:R-:W-:Y:S02]  /*3880*/  FMUL R60, R46.reuse, R60 ;  /* 0x0000003c2e3c7220 */ /* 0x040fe40000400000 */
[----:B------:R-:W-:Y:S02]  /*3890*/  FMUL R61, R46, R61 ;  /* 0x0000003d2e3d7220 */ /* 0x000fe40000400000 */
[C---:B------:R-:W-:Y:S02]  /*38a0*/  FMUL R62, R10.reuse, R62 ;  /* 0x0000003e0a3e7220 */ /* 0x040fe40000400000 */
[----:B------:R-:W-:-:S02]  /*38b0*/  FMUL R63, R10, R63 ;  /* 0x0000003f0a3f7220 */ /* 0x000fc40000400000 */
[C---:B------:R-:W-:Y:S02]  /*38c0*/  FMUL R80, R46.reuse, R80 ;  /* 0x000000502e507220 */ /* 0x040fe40000400000 */
[----:B------:R-:W-:Y:S02]  /*38d0*/  FMUL R81, R46, R81 ;  /* 0x000000512e517220 */ /* 0x000fe40000400000 */
[C---:B------:R-:W-:Y:S02]  /*38e0*/  FMUL R82, R10.reuse, R82 ;  /* 0x000000520a527220 */ /* 0x040fe40000400000 */
[----:B------:R-:W-:Y:S01]  /*38f0*/  FMUL R83, R10, R83 ;  /* 0x000000530a537220 */ /* 0x000fe20000400000 */
[----:B------:R-:W-:Y:S02]  /*3900*/  UMOV UR9, 0x10 ;  /* 0x0000001000097882 */ /* 0x000fe40000000000 */
[----:B------:R-:W-:Y:S02]  /*3910*/  ULDC UR10, c[0x0][0x1b4] ;  /* 0x00006d00000a7ab9 */ /* 0x000fe40000000800 */
[----:B------:R-:W-:-:S02]  /*3920*/  ULDC UR11, c[0x0][0x1a4] ;  /* 0x00006900000b7ab9 */ /* 0x000fc40000000800 */
[----:B------:R-:W-:Y:S02]  /*3930*/  UIMAD UR5, UR9, UR10, UR5 ;  /* 0x0000000a090572a4 */ /* 0x000fe4000f8e0205 */
[----:B------:R-:W-:Y:S01]  /*3940*/  UIMAD UR4, UR9, UR11, UR4 ;  /* 0x0000000b090472a4 */ /* 0x000fe2000f8e0204 */
[----:B------:R-:W-:Y:S02]  /*3950*/  FFMA R9, R46, R9, R102 ;  /* 0x000000092e097223 */ /* 0x000fe40000000066 */
[----:B------:R-:W-:Y:S01]  /*3960*/  FFMA R11, R10, R11, R100 ;  /* 0x0000000b0a0b7223 */ /* 0x000fe20000000064 */
[----:B------:R-:W-:Y:S01]  /*3970*/  MOV R10, R101 ;  /* 0x00000065000a7202 */ /* 0x000fe20000000f00 */
[----:B------:R-:W-:Y:S01]  /*3980*/  IMAD.MOV.U32 R46, RZ, RZ, R103 ;  /* 0x000000ffff2e7224 */ /* 0x000fe200078e0067 */
[----:B--2---:R-:W-:Y:S04]  /*3990*/  STS.U16 [R15+0x4400], R108 ;  /* 0x0044006c0f007388 */ /* 0x004fe80000000400 */
[----:B----4-:R-:W-:Y:S04]  /*39a0*/  STS.U16 [R15+0x4000], R92 ;  /* 0x0040005c0f007388 */ /* 0x010fe80000000400 */
[----:B-----5:R-:W-:Y:S04]  /*39b0*/  STS.U16 [R15+0x4800], R240 ;  /* 0x004800f00f007388 */ /* 0x020fe80000000400 */
[----:B------:R-:W-:Y:S04]  /*39c0*/  STS.U16 [R15+0x4c00], R246 ;  /* 0x004c00f60f007388 */ /* 0x000fe80000000400 */
[----:B------:R-:W-:Y:S04]  /*39d0*/  STS.U16 [R15+0x4600], R110 ;  /* 0x0046006e0f007388 */ /* 0x000fe80000000400 */
[----:B------:R-:W-:Y:S04]  /*39e0*/  STS.U16 [R15+0x4a00], R244 ;  /* 0x004a00f40f007388 */ /* 0x000fe80000000400 */
[----:B------:R-:W-:Y:S04]  /*39f0*/  STS.U16 [R15+0x4200], R106 ;  /* 0x0042006a0f007388 */ /* 0x000fe80000000400 */
[----:B---3--:R-:W-:Y:S04]  /*3a00*/  STS.U16 [R15+0x4e00], R94 ;  /* 0x004e005e0f007388 */ /* 0x008fe80000000400 */
[----:B------:R-:W-:Y:S04]  /*3a10*/  STS.U16 [R15+0x5200], R90 ;  /* 0x0052005a0f007388 */ /* 0x000fe80000000400 */
[----:B------:R0:W-:Y:S04]  /*3a20*/  STS.U16 [R15+0x5000], R104 ;  /* 0x005000680f007388 */ /* 0x0001e80000000400 */
[----:B------:R-:W-:Y:S04]  /*3a30*/  STS.U16 [R15+0x5400], R242 ;  /* 0x005400f20f007388 */ /* 0x000fe80000000400 */
[----:B------:R-:W-:Y:S04]  /*3a40*/  STS.U16 [R15+0x5600], R88 ;  /* 0x005600580f007388 */ /* 0x000fe80000000400 */
[----:B------:R-:W-:Y:S04]  /*3a50*/  STS.U16 [R15+0x5800], R248 ;  /* 0x005800f80f007388 */ /* 0x000fe80000000400 */
[----:B------:R-:W-:Y:S04]  /*3a60*/  STS.U16 [R15+0x5a00], R250 ;  /* 0x005a00fa0f007388 */ /* 0x000fe80000000400 */
[----:B------:R-:W-:Y:S04]  /*3a70*/  STS.U16 [R15+0x5c00], R252 ;  /* 0x005c00fc0f007388 */ /* 0x000fe80000000400 */
[----:B------:R-:W-:Y:S04]  /*3a80*/  STS.U16 [R15+0x5e00], R91 ;  /* 0x005e005b0f007388 */ /* 0x000fe80000000400 */
[----:B------:R-:W-:Y:S04]  /*3a90*/  STS [R18+0x6000], R107 ;  /* 0x0060006b12007388 */ /* 0x000fe80000000800 */
[----:B------:R-:W-:Y:S04]  /*3aa0*/  STS [R18+0x6100], R109 ;  /* 0x0061006d12007388 */ /* 0x000fe80000000800 */
[----:B------:R-:W-:Y:S04]  /*3ab0*/  STS [R18+0x6200], R111 ;  /* 0x0062006f12007388 */ /* 0x000fe80000000800 */
[----:B------:R-:W-:Y:S04]  /*3ac0*/  STS [R18+0x6300], R241 ;  /* 0x006300f112007388 */ /* 0x000fe80000000800 */
[----:B------:R-:W-:Y:S01]  /*3ad0*/  BAR.SYNC.DEFER_BLOCKING 0x0 ;  /* 0x0000000000007b1d */ /* 0x000fe20000010000 */
[----:B0-----:R-:W-:-:S02]  /*3ae0*/  FADD R104, -R97, R8 ;  /* 0x0000000861687221 */ /* 0x001fc40000000100 */
[----:B------:R-:W-:Y:S02]  /*3af0*/  FMUL R8, R44, 1.4426950216293334961 ;  /* 0x3fb8aa3b2c087820 */ /* 0x000fe40000400000 */
[----:B------:R-:W-:Y:S01]  /*3b00*/  FMUL R44, R104, 1.4426950216293334961 ;  /* 0x3fb8aa3b682c7820 */ /* 0x000fe20000400000 */
[----:B------:R-:W-:Y:S04]  /*3b10*/  LDSM.16.M88.4 R48, [R20+0x6000] ;  /* 0x006000001430783b */ /* 0x000fe80000000200 */
[----:B------:R-:W0:Y:S04]  /*3b20*/  LDSM.16.M88.4 R84, [R19+0x4000] ;  /* 0x004000001354783b */ /* 0x000e280000000200 */
[----:B------:R-:W1:Y:S04]  /*3b30*/  LDSM.16.M88.4 R88, [R19+0x5000] ;  /* 0x005000001358783b */ /* 0x000e680000000200 */
[----:B------:R-:W2:Y:S01]  /*3b40*/  LDSM.16.M88.4 R92, [R20+0x6200] ;  /* 0x00620000145c783b */ /* 0x000ea20000000200 */
[----:B------:R-:W3:Y:S08]  /*3b50*/  MUFU.EX2 R8, R8 ;  /* 0x0000000800087308 */ /* 0x000ef00000000800 */
[----:B------:R-:W4:Y:S01]  /*3b60*/  MUFU.EX2 R44, R44 ;  /* 0x0000002c002c7308 */ /* 0x000f220000000800 */
[----:B---3--:R-:W-:-:S02]  /*3b70*/  FMUL R64, R8, R64 ;  /* 0x0000004008407220 */ /* 0x008fc40000400000 */
[C---:B------:R-:W-:Y:S02]  /*3b80*/  FMUL R65, R8.reuse, R65 ;  /* 0x0000004108417220 */ /* 0x040fe40000400000 */
[C---:B------:R-:W-:Y:S02]  /*3b90*/  FMUL R68, R8.reuse, R68 ;  /* 0x0000004408447220 */ /* 0x040fe40000400000 */
[----:B------:R-:W-:Y:S02]  /*3ba0*/  FMUL R69, R8, R69 ;  /* 0x0000004508457220 */ /* 0x000fe40000400000 */
[C---:B----4-:R-:W-:Y:S02]  /*3bb0*/  FMUL R66, R44.reuse, R66 ;  /* 0x000000422c427220 */ /* 0x050fe40000400000 */
[C---:B------:R-:W-:Y:S02]  /*3bc0*/  FMUL R67, R44.reuse, R67 ;  /* 0x000000432c437220 */ /* 0x040fe40000400000 */
[----:B------:R-:W-:-:S02]  /*3bd0*/  FMUL R70, R44, R70 ;  /* 0x000000462c467220 */ /* 0x000fc40000400000 */
[----:B------:R-:W-:Y:S02]  /*3be0*/  FMUL R71, R44, R71 ;  /* 0x000000472c477220 */ /* 0x000fe40000400000 */
[C---:B------:R-:W-:Y:S02]  /*3bf0*/  FMUL R72, R8.reuse, R72 ;  /* 0x0000004808487220 */ /* 0x040fe40000400000 */
[----:B------:R-:W-:Y:S02]  /*3c00*/  FMUL R73, R8, R73 ;  /* 0x0000004908497220 */ /* 0x000fe40000400000 */
[C---:B------:R-:W-:Y:S02]  /*3c10*/  FMUL R74, R44.reuse, R74 ;  /* 0x0000004a2c4a7220 */ /* 0x040fe40000400000 */
[----:B------:R-:W-:Y:S02]  /*3c20*/  FMUL R75, R44, R75 ;  /* 0x0000004b2c4b7220 */ /* 0x000fe40000400000 */
[----:B------:R-:W-:-:S02]  /*3c30*/  FMUL R76, R8, R76 ;  /* 0x0000004c084c7220 */ /* 0x000fc40000400000 */
[----:B------:R-:W-:Y:S02]  /*3c40*/  FMUL R77, R8, R77 ;  /* 0x0000004d084d7220 */ /* 0x000fe40000400000 */
[C---:B------:R-:W-:Y:S02]  /*3c50*/  FMUL R78, R44.reuse, R78 ;  /* 0x0000004e2c4e7220 */ /* 0x040fe40000400000 */
[----:B------:R-:W-:Y:S01]  /*3c60*/  FMUL R79, R44, R79 ;  /* 0x0000004f2c4f7220 */ /* 0x000fe20000400000 */
[----:B0-----:R-:W-:Y:S01]  /*3c70*/  HMMA.16816.F32 R52, R48, R84, R52 ;  /* 0x000000543034723c */ /* 0x001fe20000001834 */
[----:B------:R-:W-:Y:S01]  /*3c80*/  FFMA R45, R8, R45, R98 ;  /* 0x0000002d082d7223 */ /* 0x000fe20000000062 */
[----:B------:R-:W-:Y:S01]  /*3c90*/  MOV R8, R97 ;  /* 0x0000006100087202 */ /* 0x000fe20000000f00 */
[----:B------:R-:W-:Y:S02]  /*3ca0*/  FFMA R43, R44, R43, R96 ;  /* 0x0000002b2c2b7223 */ /* 0x000fe40000000060 */
[----:B------:R-:W-:-:S03]  /*3cb0*/  IMAD.MOV.U32 R44, RZ, RZ, R99 ;  /* 0x000000ffff2c7224 */ /* 0x000fc600078e0063 */
[C---:B------:R-:W-:Y:S08]  /*3cc0*/  HMMA.16816.F32 R56, R48.reuse, R86, R56 ;  /* 0x000000563038723c */ /* 0x040ff00000001838 */
[C---:B-1----:R-:W-:Y:S08]  /*3cd0*/  HMMA.16816.F32 R60, R48.reuse, R88, R60 ;  /* 0x00000058303c723c */ /* 0x042ff0000000183c */
[----:B------:R-:W-:Y:S08]  /*3ce0*/  HMMA.16816.F32 R80, R48, R90, R80 ;  /* 0x0000005a3050723c */ /* 0x000ff00000001850 */
[C---:B--2---:R-:W-:Y:S08]  /*3cf0*/  HMMA.16816.F32 R64, R92.reuse, R84, R64 ;  /* 0x000000545c40723c */ /* 0x044ff00000001840 */
[C---:B------:R-:W-:Y:S08]  /*3d00*/  HMMA.16816.F32 R68, R92.reuse, R86, R68 ;  /* 0x000000565c44723c */ /* 0x040ff00000001844 */
[C---:B------:R-:W-:Y:S08]  /*3d10*/  HMMA.16816.F32 R72, R92.reuse, R88, R72 ;  /* 0x000000585c48723c */ /* 0x040ff00000001848 */
[----:B------:R-:W-:Y:S01]  /*3d20*/  HMMA.16816.F32 R76, R92, R90, R76 ;  /* 0x0000005a5c4c723c */ /* 0x000fe2000000184c */
[----:B------:R-:W-:Y:S01]  /*3d30*/  @P1 CALL.REL.NOINC `(.L_x_0) ;  /* 0x0000001000001944 */ /* 0x000fe20003c00000 */
[----:B------:R-:W-:Y:S06]  /*3d40*/  BRA `(.L_x_1) ;  /* 0xffffe54000007947 */ /* 0x000fec000383ffff */
.L_x_0:
[----:B------:R-:W-:Y:S01]  /*3d50*/  MOV R37, R9 ;  /* 0x0000000900257202 */ /* 0x000fe20000000f00 */
[----:B------:R-:W-:Y:S01]  /*3d60*/  IMAD.MOV.U32 R36, RZ, RZ, R11 ;  /* 0x000000ffff247224 */ /* 0x000fe200078e000b */
[----:B------:R-:W-:Y:S01]  /*3d70*/  FSETP.GEU.AND P3, PT, R45, 1.175494350822287508e-38, PT ;  /* 0x008000002d00780b */ /* 0x000fe20003f6e000 */
[----:B------:R-:W-:Y:S01]  /*3d80*/  IMAD.MOV.U32 R49, RZ, RZ, R56 ;  /* 0x000000ffff317224 */ /* 0x000fe200078e0038 */
[C---:B------:R-:W-:Y:S01]  /*3d90*/  FSETP.GEU.AND P1, PT, R37.reuse, 1.175494350822287508e-38, PT ;  /* 0x008000002500780b */ /* 0x040fe20003f2e000 */
[----:B------:R-:W-:Y:S01]  /*3da0*/  FMUL R4, R37, 8388608 ;  /* 0x4b00000025047820 */ /* 0x000fe20000400000 */
[----:B------:R-:W-:Y:S01]  /*3db0*/  BAR.SYNC.DEFER_BLOCKING 0x0 ;  /* 0x0000000000007b1d */ /* 0x000fe20000010000 */
[C---:B------:R-:W-:Y:S01]  /*3dc0*/  FMUL R7, R36.reuse, 8388608 ;  /* 0x4b00000024077820 */ /* 0x040fe20000400000 */
[----:B------:R-:W-:Y:S01]  /*3dd0*/  FSETP.GEU.AND P2, PT, R36, 1.175494350822287508e-38, PT ;  /* 0x008000002400780b */ /* 0x000fe20003f4e000 */
[----:B------:R-:W-:Y:S01]  /*3de0*/  USHF.R.U32.HI UR8, URZ, 0x1, UR8 ;  /* 0x000000013f087899 */ /* 0x000fe20008011608 */
[----:B------:R-:W-:-:S02]  /*3df0*/  FSEL R4, R4, R37, !P1 ;  /* 0x0000002504047208 */ /* 0x000fc40004800000 */
[----:B------:R-:W-:Y:S02]  /*3e00*/  FSEL R7, R7, R36, !P2 ;  /* 0x0000002407077208 */ /* 0x000fe40005000000 */
[----:B------:R-:W-:Y:S02]  /*3e10*/  IADD3 R8, R4, -0x3f3504f3, RZ ;  /* 0xc0cafb0d04087810 */ /* 0x000fe40007ffe0ff */
[----:B------:R-:W-:Y:S02]  /*3e20*/  IADD3 R9, R7, -0x3f3504f3, RZ ;  /* 0xc0cafb0d07097810 */ /* 0x000fe40007ffe0ff */
[----:B------:R-:W-:Y:S01]  /*3e30*/  LOP3.LUT R15, R8, 0xff800000, RZ, 0xc0, !PT ;  /* 0xff800000080f7812 */ /* 0x000fe200078ec0ff */
[----:B------:R-:W-:Y:S01]  /*3e40*/  FMUL R8, R45, 8388608 ;  /* 0x4b0000002d087820 */ /* 0x000fe20000400000 */
[----:B------:R-:W-:Y:S01]  /*3e50*/  LOP3.LUT R16, R9, 0xff800000, RZ, 0xc0, !PT ;  /* 0xff80000009107812 */ /* 0x000fe200078ec0ff */
[C---:B------:R-:W-:Y:S01]  /*3e60*/  FMUL R9, R43.reuse, 8388608 ;  /* 0x4b0000002b097820 */ /* 0x040fe20000400000 */
[----:B------:R-:W-:Y:S01]  /*3e70*/  FSETP.GEU.AND P5, PT, R43, 1.175494350822287508e-38, PT ;  /* 0x008000002b00780b */ /* 0x000fe20003fae000 */
[----:B------:R0:W1:Y:S01]  /*3e80*/  I2F R11, R15 ;  /* 0x0000000f000b7306 */ /* 0x0000620000201400 */
[----:B------:R-:W-:-:S02]  /*3e90*/  FSEL R8, R8, R45, !P3 ;  /* 0x0000002d08087208 */ /* 0x000fc40005800000 */
[----:B------:R-:W-:Y:S02]  /*3ea0*/  FSEL R9, R9, R43, !P5 ;  /* 0x0000002b09097208 */ /* 0x000fe40006800000 */
[----:B------:R-:W-:Y:S02]  /*3eb0*/  IADD3 R10, R8, -0x3f3504f3, RZ ;  /* 0xc0cafb0d080a7810 */ /* 0x000fe40007ffe0ff */
[----:B------:R-:W-:Y:S01]  /*3ec0*/  FSETP.GT.AND P0, PT, |R43|, 8.50705917302346158658e+37, PT ;  /* 0x7e8000002b00780b */ /* 0x000fe20003f04200 */
[----:B------:R-:W2:Y:S01]  /*3ed0*/  I2F R14, R16 ;  /* 0x00000010000e7306 */ /* 0x000ea20000201400 */
[----:B------:R-:W-:Y:S01]  /*3ee0*/  LOP3.LUT R19, R10, 0xff800000, RZ, 0xc0, !PT ;  /* 0xff8000000a137812 */ /* 0x000fe200078ec0ff */
[----:B0-----:R-:W-:Y:S01]  /*3ef0*/  IMAD.IADD R15, R4, 0x1, -R15 ;  /* 0x00000001040f7824 */ /* 0x001fe200078e0a0f */
[----:B------:R-:W-:Y:S02]  /*3f00*/  IADD3 R10, R9, -0x3f3504f3, RZ ;  /* 0xc0cafb0d090a7810 */ /* 0x000fe40007ffe0ff */
[----:B------:R-:W-:Y:S01]  /*3f10*/  MOV R20, UR12 ;  /* 0x0000000c00147c02 */ /* 0x000fe20008000f00 */
[----:B------:R-:W-:Y:S01]  /*3f20*/  FADD R15, R15, -1 ;  /* 0xbf8000000f0f7421 */ /* 0x000fe20000000000 */
[----:B------:R-:W-:Y:S01]  /*3f30*/  LOP3.LUT R22, R10, 0xff800000, RZ, 0xc0, !PT ;  /* 0xff8000000a167812 */ /* 0x000fe200078ec0ff */
[----:B------:R-:W0:Y:S01]  /*3f40*/  I2F R18, R19 ;  /* 0x0000001300127306 */ /* 0x000e220000201400 */
[----:B------:R-:W-:Y:S01]  /*3f50*/  FSEL R10, RZ, -23, P1 ;  /* 0xc1b80000ff0a7808 */ /* 0x000fe20000800000 */
[----:B------:R-:W-:Y:S01]  /*3f60*/  IMAD R17, R20, 0x10, R13 ;  /* 0x0000001014117824 */ /* 0x000fe200078e020d */
[C---:B------:R-:W-:Y:S01]  /*3f70*/  FSETP.GEU.AND P1, PT, |R43|.reuse, 1.175494350822287508e-38, PT ;  /* 0x008000002b00780b */ /* 0x040fe20003f2e200 */
[----:B------:R-:W-:Y:S01]  /*3f80*/  @P0 FMUL R43, R43, 0.25 ;  /* 0x3e8000002b2b0820 */ /* 0x000fe20000400000 */
[----:B------:R-:W-:Y:S01]  /*3f90*/  FSEL R13, RZ, -23, P2 ;  /* 0xc1b80000ff0d7808 */ /* 0x000fe20001000000 */
[----:B------:R-:W-:Y:S01]  /*3fa0*/  @P0 FMUL R79, R79, 0.25 ;  /* 0x3e8000004f4f0820 */ /* 0x000fe20000400000 */
[----:B------:R-:W-:Y:S01]  /*3fb0*/  FSETP.GT.AND P2, PT, |R45|, 8.50705917302346158658e+37, PT ;  /* 0x7e8000002d00780b */ /* 0x000fe20003f44200 */
[----:B------:R-:W-:Y:S01]  /*3fc0*/  @P0 FMUL R78, R78, 0.25 ;  /* 0x3e8000004e4e0820 */ /* 0x000fe20000400000 */
[----:B------:R-:W-:Y:S01]  /*3fd0*/  LOP3.LUT R56, R6, R17, RZ, 0x3c, !PT ;  /* 0x0000001106387212 */ /* 0x000fe200078e3cff */
[----:B-1----:R-:W-:Y:S01]  /*3fe0*/  FFMA.FTZ R6, R11, 1.1920928955078125e-07, R10 ;  /* 0x340000000b067823 */ /* 0x002fe2000001000a */
[----:B------:R-:W-:Y:S01]  /*3ff0*/  FSEL R17, RZ, -23, P3 ;  /* 0xc1b80000ff117808 */ /* 0x000fe20001800000 */
[----:B--2---:R-:W-:Y:S01]  /*4000*/  FFMA.FTZ R10, R14, 1.1920928955078125e-07, R13 ;  /* 0x340000000e0a7823 */ /* 0x004fe2000001000d */
[----:B------:R-:W-:Y:S01]  /*4010*/  FSETP.GEU.AND P3, PT, |R45|, 1.175494350822287508e-38, PT ;  /* 0x008000002d00780b */ /* 0x000fe20003f6e200 */
[----:B------:R-:W-:Y:S01]  /*4020*/  @P0 FMUL R75, R75, 0.25 ;  /* 0x3e8000004b4b0820 */ /* 0x000fe20000400000 */
[----:B------:R1:W-:Y:S01]  /*4030*/  I2F R21, R22 ;  /* 0x0000001600157306 */ /* 0x0003e20000201400 */
[----:B------:R-:W-:Y:S01]  /*4040*/  @!P1 FMUL R43, R43, 16777216 ;  /* 0x4b8000002b2b9820 */ /* 0x000fe20000400000 */
[----:B------:R-:W-:Y:S01]  /*4050*/  FSEL R20, RZ, -23, P5 ;  /* 0xc1b80000ff147808 */ /* 0x000fe20002800000 */
[----:B------:R-:W-:Y:S01]  /*4060*/  @P0 FMUL R74, R74, 0.25 ;  /* 0x3e8000004a4a0820 */ /* 0x000fe20000400000 */
[----:B------:R-:W-:Y:S01]  /*4070*/  FSETP.GEU.AND P5, PT, |R36|, 1.175494350822287508e-38, PT ;  /* 0x008000002400780b */ /* 0x000fe20003fae200 */
[----:B------:R-:W-:Y:S01]  /*4080*/  @P0 FMUL R71, R71, 0.25 ;  /* 0x3e80000047470820 */ /* 0x000fe20000400000 */
[----:B------:R-:W-:Y:S01]  /*4090*/  LOP3.LUT R5, R5, UR8, RZ, 0x3c, !PT ;  /* 0x0000000805057c12 */ /* 0x000fe2000f8e3cff */
[----:B------:R-:W-:Y:S01]  /*40a0*/  @P0 FMUL R70, R70, 0.25 ;  /* 0x3e80000046460820 */ /* 0x000fe20000400000 */
[----:B------:R-:W2:Y:S01]  /*40b0*/  MUFU.RCP R14, R43 ;  /* 0x0000002b000e7308 */ /* 0x000ea20000001000 */
[----:B------:R-:W-:Y:S01]  /*40c0*/  @P0 FMUL R67, R67, 0.25 ;  /* 0x3e80000043430820 */ /* 0x000fe20000400000 */
[----:B------:R-:W-:Y:S01]  /*40d0*/  IADD3 R16, R7, -R16, RZ ;  /* 0x8000001007107210 */ /* 0x000fe20007ffe0ff */
[----:B------:R-:W-:Y:S01]  /*40e0*/  @P0 FMUL R66, R66, 0.25 ;  /* 0x3e80000042420820 */ /* 0x000fe20000400000 */
[----:B------:R-:W-:Y:S01]  /*40f0*/  FSETP.GT.AND P0, PT, |R36|, 8.50705917302346158658e+37, PT ;  /* 0x7e8000002400780b */ /* 0x000fe20003f04200 */
[----:B------:R-:W-:Y:S01]  /*4100*/  @P2 FMUL R45, R45, 0.25 ;  /* 0x3e8000002d2d2820 */ /* 0x000fe20000400000 */
[----:B-1----:R-:W-:Y:S01]  /*4110*/  IADD3 R22, R9, -R22, RZ ;  /* 0x8000001609167210 */ /* 0x002fe20007ffe0ff */
[----:B------:R-:W-:-:S02]  /*4120*/  @!P1 FMUL R79, R79, 16777216 ;  /* 0x4b8000004f4f9820 */ /* 0x000fc40000400000 */
[----:B------:R-:W-:Y:S02]  /*4130*/  @!P1 FMUL R78, R78, 16777216 ;  /* 0x4b8000004e4e9820 */ /* 0x000fe40000400000 */
[----:B------:R-:W-:Y:S02]  /*4140*/  @!P1 FMUL R75, R75, 16777216 ;  /* 0x4b8000004b4b9820 */ /* 0x000fe40000400000 */
[----:B------:R-:W-:Y:S02]  /*4150*/  @!P1 FMUL R74, R74, 16777216 ;  /* 0x4b8000004a4a9820 */ /* 0x000fe40000400000 */
[----:B------:R-:W-:Y:S02]  /*4160*/  @!P1 FMUL R71, R71, 16777216 ;  /* 0x4b80000047479820 */ /* 0x000fe40000400000 */
[----:B------:R-:W-:Y:S02]  /*4170*/  @!P1 FMUL R70, R70, 16777216 ;  /* 0x4b80000046469820 */ /* 0x000fe40000400000 */
[----:B------:R-:W-:-:S02]  /*4180*/  @!P1 FMUL R67, R67, 16777216 ;  /* 0x4b80000043439820 */ /* 0x000fc40000400000 */
[----:B------:R-:W-:Y:S01]  /*4190*/  @!P1 FMUL R66, R66, 16777216 ;  /* 0x4b80000042429820 */ /* 0x000fe20000400000 */
[----:B------:R-:W-:Y:S01]  /*41a0*/  FSETP.GT.AND P1, PT, |R37|, 8.50705917302346158658e+37, PT ;  /* 0x7e8000002500780b */ /* 0x000fe20003f24200 */
[----:B------:R-:W-:Y:S02]  /*41b0*/  @!P3 FMUL R45, R45, 16777216 ;  /* 0x4b8000002d2db820 */ /* 0x000fe40000400000 */
[----:B0-----:R-:W-:Y:S02]  /*41c0*/  FFMA.FTZ R11, R18, 1.1920928955078125e-07, R17 ;  /* 0x34000000120b7823 */ /* 0x001fe40000010011 */
[C---:B--2---:R-:W-:Y:S02]  /*41d0*/  FMUL R17, R14.reuse, R79 ;  /* 0x0000004f0e117220 */ /* 0x044fe40000400000 */
[C---:B------:R-:W-:Y:S02]  /*41e0*/  FMUL R18, R14.reuse, R78 ;  /* 0x0000004e0e127220 */ /* 0x040fe40000400000 */
[----:B------:R-:W-:-:S02]  /*41f0*/  FMUL R24, R14, R75 ;  /* 0x0000004b0e187220 */ /* 0x000fc40000400000 */
[C---:B------:R-:W-:Y:S02]  /*4200*/  FMUL R23, R14.reuse, R74 ;  /* 0x0000004a0e177220 */ /* 0x040fe40000400000 */
[C---:B------:R-:W-:Y:S02]  /*4210*/  FMUL R27, R14.reuse, R71 ;  /* 0x000000470e1b7220 */ /* 0x040fe40000400000 */
[C---:B------:R-:W-:Y:S02]  /*4220*/  FMUL R28, R14.reuse, R70 ;  /* 0x000000460e1c7220 */ /* 0x040fe40000400000 */
[C---:B------:R-:W-:Y:S02]  /*4230*/  FMUL R32, R14.reuse, R67 ;  /* 0x000000430e207220 */ /* 0x040fe40000400000 */
[----:B------:R-:W-:Y:S02]  /*4240*/  FMUL R31, R14, R66 ;  /* 0x000000420e1f7220 */ /* 0x000fe40000400000 */
[----:B------:R-:W0:Y:S01]  /*4250*/  MUFU.RCP R14, R45 ;  /* 0x0000002d000e7308 */ /* 0x000e220000001000 */
[----:B------:R-:W-:Y:S01]  /*4260*/  @P2 FMUL R77, R77, 0.25 ;  /* 0x3e8000004d4d2820 */ /* 0x000fe20000400000 */
[----:B------:R-:W-:Y:S01]  /*4270*/  F2FP.PACK_AB R32, R27, R32 ;  /* 0x000000201b20723e */ /* 0x000fe200000000ff */
[----:B------:R-:W-:Y:S01]  /*4280*/  @P2 FMUL R76, R76, 0.25 ;  /* 0x3e8000004c4c2820 */ /* 0x000fe20000400000 */
[----:B------:R-:W-:Y:S01]  /*4290*/  F2FP.PACK_AB R28, R28, R31 ;  /* 0x0000001f1c1c723e */ /* 0x000fe200000000ff */
[----:B------:R-:W-:-:S02]  /*42a0*/  @P2 FMUL R73, R73, 0.25 ;  /* 0x3e80000049492820 */ /* 0x000fc40000400000 */
[----:B------:R-:W-:Y:S02]  /*42b0*/  @P2 FMUL R72, R72, 0.25 ;  /* 0x3e80000048482820 */ /* 0x000fe40000400000 */
[----:B------:R-:W-:Y:S02]  /*42c0*/  @P2 FMUL R69, R69, 0.25 ;  /* 0x3e80000045452820 */ /* 0x000fe40000400000 */
[----:B------:R-:W-:Y:S02]  /*42d0*/  @P2 FMUL R68, R68, 0.25 ;  /* 0x3e80000044442820 */ /* 0x000fe40000400000 */
[----:B------:R-:W-:Y:S02]  /*42e0*/  @P2 FMUL R65, R65, 0.25 ;  /* 0x3e80000041412820 */ /* 0x000fe40000400000 */
[----:B------:R-:W-:Y:S01]  /*42f0*/  @P2 FMUL R64, R64, 0.25 ;  /* 0x3e80000040402820 */ /* 0x000fe20000400000 */
[----:B------:R-:W-:Y:S01]  /*4300*/  FSETP.GEU.AND P2, PT, |R37|, 1.175494350822287508e-38, PT ;  /* 0x008000002500780b */ /* 0x000fe20003f4e200 */
[----:B------:R-:W-:-:S02]  /*4310*/  @P0 FMUL R36, R36, 0.25 ;  /* 0x3e80000024240820 */ /* 0x000fc40000400000 */
[----:B------:R-:W-:Y:S02]  /*4320*/  @!P3 FMUL R77, R77, 16777216 ;  /* 0x4b8000004d4db820 */ /* 0x000fe40000400000 */
[----:B------:R-:W-:Y:S02]  /*4330*/  @!P3 FMUL R76, R76, 16777216 ;  /* 0x4b8000004c4cb820 */ /* 0x000fe40000400000 */
[----:B------:R-:W-:Y:S02]  /*4340*/  @!P3 FMUL R73, R73, 16777216 ;  /* 0x4b8000004949b820 */ /* 0x000fe40000400000 */
[----:B------:R-:W-:Y:S02]  /*4350*/  @!P3 FMUL R72, R72, 16777216 ;  /* 0x4b8000004848b820 */ /* 0x000fe40000400000 */
[----:B------:R-:W-:Y:S02]  /*4360*/  @!P3 FMUL R69, R69, 16777216 ;  /* 0x4b8000004545b820 */ /* 0x000fe40000400000 */
[----:B------:R-:W-:-:S02]  /*4370*/  @!P3 FMUL R68, R68, 16777216 ;  /* 0x4b8000004444b820 */ /* 0x000fc40000400000 */
[----:B------:R-:W-:Y:S02]  /*4380*/  @!P3 FMUL R65, R65, 16777216 ;  /* 0x4b8000004141b820 */ /* 0x000fe40000400000 */
[----:B------:R-:W-:Y:S01]  /*4390*/  @!P3 FMUL R64, R64, 16777216 ;  /* 0x4b8000004040b820 */ /* 0x000fe20000400000 */
[----:B------:R-:W-:Y:S01]  /*43a0*/  ISETP.GE.U32.AND P3, PT, R4, 0x7f800000, PT ;  /* 0x7f8000000400780c */ /* 0x000fe20003f66070 */
[----:B------:R-:W-:Y:S02]  /*43b0*/  @!P5 FMUL R36, R36, 16777216 ;  /* 0x4b8000002424d820 */ /* 0x000fe40000400000 */
[----:B------:R-:W-:Y:S02]  /*43c0*/  FFMA.FTZ R13, R21, 1.1920928955078125e-07, R20 ;  /* 0x34000000150d7823 */ /* 0x000fe40000010014 */
[C---:B0-----:R-:W-:Y:S02]  /*43d0*/  FMUL R20, R14.reuse, R77 ;  /* 0x0000004d0e147220 */ /* 0x041fe40000400000 */
[----:B------:R-:W-:-:S02]  /*43e0*/  FMUL R21, R14, R76 ;  /* 0x0000004c0e157220 */ /* 0x000fc40000400000 */
[C---:B------:R-:W-:Y:S02]  /*43f0*/  FMUL R25, R14.reuse, R73 ;  /* 0x000000490e197220 */ /* 0x040fe40000400000 */
[C---:B------:R-:W-:Y:S02]  /*4400*/  FMUL R26, R14.reuse, R72 ;  /* 0x000000480e1a7220 */ /* 0x040fe40000400000 */
[C---:B------:R-:W-:Y:S02]  /*4410*/  FMUL R29, R14.reuse, R69 ;  /* 0x000000450e1d7220 */ /* 0x040fe40000400000 */
[C---:B------:R-:W-:Y:S02]  /*4420*/  FMUL R30, R14.reuse, R68 ;  /* 0x000000440e1e7220 */ /* 0x040fe40000400000 */
[C---:B------:R-:W-:Y:S02]  /*4430*/  FMUL R34, R14.reuse, R65 ;  /* 0x000000410e227220 */ /* 0x040fe40000400000 */
[----:B------:R-:W-:-:S02]  /*4440*/  FMUL R33, R14, R64 ;  /* 0x000000400e217220 */ /* 0x000fc40000400000 */
[----:B------:R-:W0:Y:S01]  /*4450*/  MUFU.RCP R14, R36 ;  /* 0x00000024000e7308 */ /* 0x000e220000001000 */
[----:B------:R-:W-:Y:S02]  /*4460*/  @P0 FMUL R83, R83, 0.25 ;  /* 0x3e80000053530820 */ /* 0x000fe40000400000 */
[----:B------:R-:W-:Y:S02]  /*4470*/  @P0 FMUL R82, R82, 0.25 ;  /* 0x3e80000052520820 */ /* 0x000fe40000400000 */
[----:B------:R-:W-:Y:S02]  /*4480*/  @P0 FMUL R63, R63, 0.25 ;  /* 0x3e8000003f3f0820 */ /* 0x000fe40000400000 */
[----:B------:R-:W-:Y:S02]  /*4490*/  @P0 FMUL R62, R62, 0.25 ;  /* 0x3e8000003e3e0820 */ /* 0x000fe40000400000 */
[----:B------:R-:W-:Y:S02]  /*44a0*/  @P0 FMUL R59, R59, 0.25 ;  /* 0x3e8000003b3b0820 */ /* 0x000fe40000400000 */
[----:B------:R-:W-:-:S02]  /*44b0*/  @P0 FMUL R58, R58, 0.25 ;  /* 0x3e8000003a3a0820 */ /* 0x000fc40000400000 */
[----:B------:R-:W-:Y:S02]  /*44c0*/  @P0 FMUL R55, R55, 0.25 ;  /* 0x3e80000037370820 */ /* 0x000fe40000400000 */
[----:B------:R-:W-:Y:S01]  /*44d0*/  @P0 FMUL R54, R54, 0.25 ;  /* 0x3e80000036360820 */ /* 0x000fe20000400000 */
[----:B------:R-:W-:Y:S01]  /*44e0*/  ISETP.GE.U32.AND P0, PT, R9, 0x7f800000, PT ;  /* 0x7f8000000900780c */ /* 0x000fe20003f06070 */
[----:B------:R-:W-:Y:S02]  /*44f0*/  @P1 FMUL R37, R37, 0.25 ;  /* 0x3e80000025251820 */ /* 0x000fe40000400000 */
[----:B------:R-:W-:Y:S02]  /*4500*/  @!P5 FMUL R83, R83, 16777216 ;  /* 0x4b8000005353d820 */ /* 0x000fe40000400000 */
[----:B------:R-:W-:Y:S02]  /*4510*/  @!P5 FMUL R82, R82, 16777216 ;  /* 0x4b8000005252d820 */ /* 0x000fe40000400000 */
[----:B------:R-:W-:-:S02]  /*4520*/  @!P5 FMUL R63, R63, 16777216 ;  /* 0x4b8000003f3fd820 */ /* 0x000fc40000400000 */
[----:B------:R-:W-:Y:S02]  /*4530*/  @!P5 FMUL R62, R62, 16777216 ;  /* 0x4b8000003e3ed820 */ /* 0x000fe40000400000 */
[----:B------:R-:W-:Y:S02]  /*4540*/  @!P5 FMUL R59, R59, 16777216 ;  /* 0x4b8000003b3bd820 */ /* 0x000fe40000400000 */
[----:B------:R-:W-:Y:S02]  /*4550*/  @!P5 FMUL R58, R58, 16777216 ;  /* 0x4b8000003a3ad820 */ /* 0x000fe40000400000 */
[----:B------:R-:W-:Y:S02]  /*4560*/  @!P5 FMUL R55, R55, 16777216 ;  /* 0x4b8000003737d820 */ /* 0x000fe40000400000 */
[----:B------:R-:W-:Y:S01]  /*4570*/  @!P5 FMUL R54, R54, 16777216 ;  /* 0x4b8000003636d820 */ /* 0x000fe20000400000 */
[----:B------:R-:W-:Y:S01]  /*4580*/  ISETP.GE.U32.AND P5, PT, R7, 0x7f800000, PT ;  /* 0x7f8000000700780c */ /* 0x000fe20003fa6070 */
[----:B------:R-:W-:-:S02]  /*4590*/  @!P2 FMUL R37, R37, 16777216 ;  /* 0x4b8000002525a820 */ /* 0x000fc40000400000 */
[C---:B0-----:R-:W-:Y:S02]  /*45a0*/  FMUL R35, R14.reuse, R83 ;  /* 0x000000530e237220 */ /* 0x041fe40000400000 */
[C---:B------:R-:W-:Y:S02]  /*45b0*/  FMUL R36, R14.reuse, R82 ;  /* 0x000000520e247220 */ /* 0x040fe40000400000 */
[C---:B------:R-:W-:Y:S02]  /*45c0*/  FMUL R40, R14.reuse, R63 ;  /* 0x0000003f0e287220 */ /* 0x040fe40000400000 */
[C---:B------:R-:W-:Y:S02]  /*45d0*/  FMUL R39, R14.reuse, R62 ;  /* 0x0000003e0e277220 */ /* 0x040fe40000400000 */
[C---:B------:R-:W-:Y:S01]  /*45e0*/  FMUL R43, R14.reuse, R59 ;  /* 0x0000003b0e2b7220 */ /* 0x040fe20000400000 */
[----:B------:R-:W-:Y:S01]  /*45f0*/  F2FP.PACK_AB R35, R35, R40 ;  /* 0x000000282323723e */ /* 0x000fe200000000ff */
[----:B------:R-:W-:Y:S01]  /*4600*/  FMUL R44, R14, R58 ;  /* 0x0000003a0e2c7220 */ /* 0x000fe20000400000 */
[----:B------:R-:W-:Y:S01]  /*4610*/  F2FP.PACK_AB R39, R36, R39 ;  /* 0x000000272427723e */ /* 0x000fe200000000ff */
[C---:B------:R-:W-:Y:S01]  /*4620*/  FMUL R48, R14.reuse, R55 ;  /* 0x000000370e307220 */ /* 0x040fe20000400000 */
[----:B------:R-:W-:Y:S01]  /*4630*/  F2FP.PACK_AB R55, R21, R26 ;  /* 0x0000001a1537723e */ /* 0x000fe200000000ff */
[----:B------:R-:W-:Y:S01]  /*4640*/  FMUL R47, R14, R54 ;  /* 0x000000360e2f7220 */ /* 0x000fe20000400000 */
[----:B------:R-:W-:Y:S01]  /*4650*/  F2FP.PACK_AB R21, R20, R25 ;  /* 0x000000191415723e */ /* 0x000fe200000000ff */
[----:B------:R-:W0:Y:S01]  /*4660*/  MUFU.RCP R14, R37 ;  /* 0x00000025000e7308 */ /* 0x000e220000001000 */
[----:B------:R-:W-:Y:S01]  /*4670*/  @P1 FMUL R49, R49, 0.25 ;  /* 0x3e80000031311820 */ /* 0x000fe20000400000 */
[----:B------:R-:W-:Y:S01]  /*4680*/  F2FP.PACK_AB R20, R29, R34 ;  /* 0x000000221d14723e */ /* 0x000fe200000000ff */
[----:B------:R-:W-:Y:S01]  /*4690*/  @P1 FMUL R81, R81, 0.25 ;  /* 0x3e80000051511820 */ /* 0x000fe20000400000 */
[----:B------:R-:W-:Y:S01]  /*46a0*/  F2FP.PACK_AB R54, R30, R33 ;  /* 0x000000211e36723e */ /* 0x000fe200000000ff */
[----:B------:R-:W-:Y:S01]  /*46b0*/  @P1 FMUL R80, R80, 0.25 ;  /* 0x3e80000050501820 */ /* 0x000fe20000400000 */
[----:B------:R-:W-:Y:S01]  /*46c0*/  F2FP.PACK_AB R29, R18, R23 ;  /* 0x00000017121d723e */ /* 0x000fe200000000ff */
[----:B------:R-:W-:Y:S01]  /*46d0*/  @P1 FMUL R61, R61, 0.25 ;  /* 0x3e8000003d3d1820 */ /* 0x000fe20000400000 */
[----:B------:R-:W-:Y:S01]  /*46e0*/  F2FP.PACK_AB R34, R43, R48 ;  /* 0x000000302b22723e */ /* 0x000fe200000000ff */
[----:B------:R-:W-:Y:S01]  /*46f0*/  @P1 FMUL R60, R60, 0.25 ;  /* 0x3e8000003c3c1820 */ /* 0x000fe20000400000 */
[----:B------:R-:W-:Y:S01]  /*4700*/  LOP3.LUT R18, R56, 0x40, RZ, 0x3c, !PT ;  /* 0x0000004038127812 */ /* 0x000fe200078e3cff */
[----:B------:R-:W-:Y:S01]  /*4710*/  @P1 FMUL R57, R57, 0.25 ;  /* 0x3e80000039391820 */ /* 0x000fe20000400000 */
[----:B------:R-:W-:Y:S01]  /*4720*/  F2FP.PACK_AB R33, R17, R24 ;  /* 0x000000181121723e */ /* 0x000fe200000000ff */
[----:B------:R-:W-:Y:S01]  /*4730*/  @P1 FMUL R53, R53, 0.25 ;  /* 0x3e80000035351820 */ /* 0x000fe20000400000 */
[----:B------:R-:W-:Y:S01]  /*4740*/  STS.64 [R56+0x80], R54 ;  /* 0x0000803638007388 */ /* 0x000fe20000000a00 */
[----:B------:R-:W-:Y:S01]  /*4750*/  @P1 FMUL R52, R52, 0.25 ;  /* 0x3e80000034341820 */ /* 0x000fe20000400000 */
[----:B------:R-:W-:Y:S01]  /*4760*/  MOV R58, 0x3dc6b27f ;  /* 0x3dc6b27f003a7802 */ /* 0x000fe20000000f00 */
[----:B------:R-:W-:Y:S01]  /*4770*/  @!P2 FMUL R49, R49, 16777216 ;  /* 0x4b8000003131a820 */ /* 0x000fe20000400000 */
[----:B------:R1:W-:Y:S01]  /*4780*/  STS.64 [R56+0x180], R20 ;  /* 0x0001801438007388 */ /* 0x0003e20000000a00 */
[----:B------:R-:W-:Y:S01]  /*4790*/  @!P2 FMUL R81, R81, 16777216 ;  /* 0x4b8000005151a820 */ /* 0x000fe20000400000 */
[----:B------:R-:W-:Y:S01]  /*47a0*/  FSETP.NEU.AND P1, PT, R4, RZ, PT ;  /* 0x000000ff0400720b */ /* 0x000fe20003f2d000 */
[----:B------:R-:W-:-:S02]  /*47b0*/  @!P2 FMUL R80, R80, 16777216 ;  /* 0x4b8000005050a820 */ /* 0x000fc40000400000 */
[----:B------:R-:W-:Y:S02]  /*47c0*/  @!P2 FMUL R61, R61, 16777216 ;  /* 0x4b8000003d3da820 */ /* 0x000fe40000400000 */
[----:B------:R-:W-:Y:S02]  /*47d0*/  @!P2 FMUL R60, R60, 16777216 ;  /* 0x4b8000003c3ca820 */ /* 0x000fe40000400000 */
[----:B------:R-:W-:Y:S02]  /*47e0*/  @!P2 FMUL R57, R57, 16777216 ;  /* 0x4b8000003939a820 */ /* 0x000fe40000400000 */
[----:B------:R-:W-:Y:S02]  /*47f0*/  @!P2 FMUL R53, R53, 16777216 ;  /* 0x4b8000003535a820 */ /* 0x000fe40000400000 */
[----:B------:R-:W-:Y:S01]  /*4800*/  @!P2 FMUL R52, R52, 16777216 ;  /* 0x4b8000003434a820 */ /* 0x000fe20000400000 */
[----:B------:R-:W-:Y:S01]  /*4810*/  ISETP.GE.U32.AND P2, PT, R8, 0x7f800000, PT ;  /* 0x7f8000000800780c */ /* 0x000fe20003f46070 */
[----:B0-----:R-:W-:-:S02]  /*4820*/  FMUL R46, R14, R49 ;  /* 0x000000310e2e7220 */ /* 0x001fc40000400000 */
[C---:B------:R-:W-:Y:S02]  /*4830*/  FMUL R37, R14.reuse, R81 ;  /* 0x000000510e257220 */ /* 0x040fe40000400000 */
[C---:B------:R-:W-:Y:S02]  /*4840*/  FMUL R38, R14.reuse, R80 ;  /* 0x000000500e267220 */ /* 0x040fe40000400000 */
[C---:B------:R-:W-:Y:S02]  /*4850*/  FMUL R42, R14.reuse, R61 ;  /* 0x0000003d0e2a7220 */ /* 0x040fe40000400000 */
[C---:B------:R-:W-:Y:S02]  /*4860*/  FMUL R41, R14.reuse, R60 ;  /* 0x0000003c0e297220 */ /* 0x040fe40000400000 */
[C---:B------:R-:W-:Y:S01]  /*4870*/  FMUL R49, R14.reuse, R52 ;  /* 0x000000340e317220 */ /* 0x040fe20000400000 */
[----:B------:R-:W-:Y:S01]  /*4880*/  F2FP.PACK_AB R51, R37, R42 ;  /* 0x0000002a2533723e */ /* 0x000fe200000000ff */
[----:B------:R-:W-:-:S02]  /*4890*/  FMUL R45, R14, R57 ;  /* 0x000000390e2d7220 */ /* 0x000fc40000400000 */
[----:B------:R-:W-:Y:S01]  /*48a0*/  FMUL R50, R14, R53 ;  /* 0x000000350e327220 */ /* 0x000fe20000400000 */
[----:B------:R-:W-:Y:S01]  /*48b0*/  F2FP.PACK_AB R53, R38, R41 ;  /* 0x000000292635723e */ /* 0x000fe200000000ff */
[----:B------:R-:W-:Y:S01]  /*48c0*/  FFMA.FTZ R14, R15, R58, -0.16845393180847167969 ;  /* 0xbe2c7f300f0e7423 */ /* 0x000fe2000001003a */
[----:B------:R-:W-:Y:S01]  /*48d0*/  F2FP.PACK_AB R52, R46, R49 ;  /* 0x000000312e34723e */ /* 0x000fe200000000ff */
[----:B------:R-:W-:Y:S01]  /*48e0*/  IMAD.IADD R19, R8, 0x1, -R19 ;  /* 0x0000000108137824 */ /* 0x000fe200078e0a13 */
[----:B------:R-:W-:Y:S01]  /*48f0*/  F2FP.PACK_AB R50, R45, R50 ;  /* 0x000000322d32723e */ /* 0x000fe200000000ff */
[----:B------:R-:W-:Y:S01]  /*4900*/  FFMA.FTZ R14, R15, R14, 0.1716887056827545166 ;  /* 0x3e2fcf2a0f0e7423 */ /* 0x000fe2000001000e */
[----:B------:R-:W-:Y:S01]  /*4910*/  F2FP.PACK_AB R38, R44, R47 ;  /* 0x0000002f2c26723e */ /* 0x000fe200000000ff */
[----:B------:R-:W-:Y:S01]  /*4920*/  STS.64 [R56], R52 ;  /* 0x0000003438007388 */ /* 0x000fe20000000a00 */
[----:B------:R-:W-:Y:S02]  /*4930*/  FADD R19, R19, -1 ;  /* 0xbf80000013137421 */ /* 0x000fe40000000000 */
[----:B------:R-:W-:Y:S01]  /*4940*/  FFMA.FTZ R14, R15, R14, -0.17900948226451873779 ;  /* 0xbe374e430f0e7423 */ /* 0x000fe2000001000e */
[----:B------:R-:W-:Y:S01]  /*4950*/  STS.64 [R56+0x100], R50 ;  /* 0x0001003238007388 */ /* 0x000fe20000000a00 */
[----:B------:R-:W-:-:S02]  /*4960*/  FADD R16, R16, -1 ;  /* 0xbf80000010107421 */ /* 0x000fc40000000000 */
[C---:B------:R-:W-:Y:S01]  /*4970*/  FFMA.FTZ R14, R15.reuse, R14, 0.20512372255325317383 ;  /* 0x3e520bf40f0e7423 */ /* 0x040fe2000001000e */
[----:B------:R-:W-:Y:S01]  /*4980*/  STS.64 [R18+0x2000], R38 ;  /* 0x0020002612007388 */ /* 0x000fe20000000a00 */
[----:B------:R-:W-:Y:S02]  /*4990*/  FADD R22, R22, -1 ;  /* 0xbf80000016167421 */ /* 0x000fe40000000000 */
[C---:B------:R-:W-:Y:S01]  /*49a0*/  FFMA.FTZ R14, R15.reuse, R14, -0.24046532809734344482 ;  /* 0xbe763c8b0f0e7423 */ /* 0x040fe2000001000e */
[----:B------:R-:W-:Y:S01]  /*49b0*/  STS.64 [R18+0x2100], R34 ;  /* 0x0021002212007388 */ /* 0x000fe20000000a00 */
[----:B------:R-:W-:Y:S02]  /*49c0*/  FFMA.FTZ R17, R16, R58, -0.16845393180847167969 ;  /* 0xbe2c7f3010117423 */ /* 0x000fe4000001003a */
[----:B------:R-:W-:Y:S01]  /*49d0*/  FFMA.FTZ R14, R15, R14, 0.28857114911079406738 ;  /* 0x3e93bf990f0e7423 */ /* 0x000fe2000001000e */
[----:B------:R-:W-:Y:S01]  /*49e0*/  STS.64 [R18+0x2080], R28 ;  /* 0x0020801c12007388 */ /* 0x000fe20000000a00 */
[----:B-1----:R-:W-:-:S02]  /*49f0*/  FFMA.FTZ R21, R22, R58, -0.16845393180847167969 ;  /* 0xbe2c7f3016157423 */ /* 0x002fc4000001003a */
[C---:B------:R-:W-:Y:S01]  /*4a00*/  FFMA.FTZ R14, R15.reuse, R14, -0.36067417263984680176 ;  /* 0xbeb8aa490f0e7423 */ /* 0x040fe2000001000e */
[----:B------:R-:W-:Y:S01]  /*4a10*/  STS.64 [R18+0x2180], R32 ;  /* 0x0021802012007388 */ /* 0x000fe20000000a00 */
[----:B------:R-:W-:Y:S02]  /*4a20*/  FFMA.FTZ R17, R16, R17, 0.1716887056827545166 ;  /* 0x3e2fcf2a10117423 */ /* 0x000fe40000010011 */
[C---:B------:R-:W-:Y:S01]  /*4a30*/  FFMA.FTZ R14, R15.reuse, R14, 0.48089820146560668945 ;  /* 0x3ef6384a0f0e7423 */ /* 0x040fe2000001000e */
[----:B------:R-:W-:Y:S01]  /*4a40*/  BAR.SYNC.DEFER_BLOCKING 0x0 ;  /* 0x0000000000007b1d */ /* 0x000fe20000010000 */
[----:B------:R-:W-:Y:S02]  /*4a50*/  FFMA.FTZ R21, R22, R21, 0.1716887056827545166 ;  /* 0x3e2fcf2a16157423 */ /* 0x000fe40000010015 */
[----:B------:R-:W-:Y:S02]  /*4a60*/  FFMA.FTZ R14, R15, R14, -0.72134751081466674805 ;  /* 0xbf38aa3b0f0e7423 */ /* 0x000fe4000001000e */
[----:B------:R-:W-:-:S02]  /*4a70*/  FFMA.FTZ R17, R16, R17, -0.17900948226451873779 ;  /* 0xbe374e4310117423 */ /* 0x000fc40000010011 */
[C---:B------:R-:W-:Y:S02]  /*4a80*/  FMUL R14, R15.reuse, R14 ;  /* 0x0000000e0f0e7220 */ /* 0x040fe40000400000 */
[----:B------:R-:W-:Y:S02]  /*4a90*/  FFMA.FTZ R21, R22, R21, -0.17900948226451873779 ;  /* 0xbe374e4316157423 */ /* 0x000fe40000010015 */
[C---:B------:R-:W-:Y:S02]  /*4aa0*/  FMUL R14, R15.reuse, R14 ;  /* 0x0000000e0f0e7220 */ /* 0x040fe40000400000 */
[----:B------:R-:W-:Y:S02]  /*4ab0*/  FFMA.FTZ R17, R16, R17, 0.20512372255325317383 ;  /* 0x3e520bf410117423 */ /* 0x000fe40000010011 */
[----:B------:R-:W-:Y:S02]  /*4ac0*/  FFMA.FTZ R15, R15, 1.4426950216293334961, R14 ;  /* 0x3fb8aa3b0f0f7823 */ /* 0x000fe4000001000e */
[----:B------:R-:W-:-:S02]  /*4ad0*/  FFMA.FTZ R14, R19, R58, -0.16845393180847167969 ;  /* 0xbe2c7f30130e7423 */ /* 0x000fc4000001003a */
[----:B------:R-:W-:Y:S02]  /*4ae0*/  FFMA.FTZ R21, R22, R21, 0.20512372255325317383 ;  /* 0x3e520bf416157423 */ /* 0x000fe40000010015 */
[C---:B------:R-:W-:Y:S02]  /*4af0*/  FFMA.FTZ R14, R19.reuse, R14, 0.1716887056827545166 ;  /* 0x3e2fcf2a130e7423 */ /* 0x040fe4000001000e */
[----:B------:R-:W-:Y:S01]  /*4b00*/  FFMA.FTZ R17, R16, R17, -0.24046532809734344482 ;  /* 0xbe763c8b10117423 */ /* 0x000fe20000010011 */
[----:B------:R-:W0:Y:S01]  /*4b10*/  LDS.64 R24, [R5] ;  /* 0x0000000005187984 */ /* 0x000e220000000a00 */
[C---:B------:R-:W-:Y:S02]  /*4b20*/  FFMA.FTZ R14, R19.reuse, R14, -0.17900948226451873779 ;  /* 0xbe374e43130e7423 */ /* 0x040fe4000001000e */
[----:B------:R-:W-:Y:S01]  /*4b30*/  FFMA.FTZ R21, R22, R21, -0.24046532809734344482 ;  /* 0xbe763c8b16157423 */ /* 0x000fe20000010015 */
[----:B------:R-:W1:Y:S01]  /*4b40*/  LDS.64 R26, [R5+0x200] ;  /* 0x00020000051a7984 */ /* 0x000e620000000a00 */
[----:B------:R-:W-:-:S02]  /*4b50*/  FFMA.FTZ R14, R19, R14, 0.20512372255325317383 ;  /* 0x3e520bf4130e7423 */ /* 0x000fc4000001000e */
[----:B------:R-:W-:Y:S01]  /*4b60*/  FFMA.FTZ R17, R16, R17, 0.28857114911079406738 ;  /* 0x3e93bf9910117423 */ /* 0x000fe20000010011 */
[----:B------:R-:W2:Y:S01]  /*4b70*/  LDS.64 R28, [R5+0x400] ;  /* 0x00040000051c7984 */ /* 0x000ea20000000a00 */
[C---:B------:R-:W-:Y:S02]  /*4b80*/  FFMA.FTZ R14, R19.reuse, R14, -0.24046532809734344482 ;  /* 0xbe763c8b130e7423 */ /* 0x040fe4000001000e */
[----:B------:R-:W-:Y:S01]  /*4b90*/  FFMA.FTZ R21, R22, R21, 0.28857114911079406738 ;  /* 0x3e93bf9916157423 */ /* 0x000fe20000010015 */
[----:B------:R-:W3:Y:S01]  /*4ba0*/  LDS.64 R30, [R5+0x600] ;  /* 0x00060000051e7984 */ /* 0x000ee20000000a00 */
[C---:B------:R-:W-:Y:S02]  /*4bb0*/  FFMA.FTZ R14, R19.reuse, R14, 0.28857114911079406738 ;  /* 0x3e93bf99130e7423 */ /* 0x040fe4000001000e */
[----:B------:R-:W-:Y:S01]  /*4bc0*/  FFMA.FTZ R17, R16, R17, -0.36067417263984680176 ;  /* 0xbeb8aa4910117423 */ /* 0x000fe20000010011 */
[----:B------:R-:W4:Y:S01]  /*4bd0*/  LDS.64 R32, [R5+0x800] ;  /* 0x0008000005207984 */ /* 0x000f220000000a00 */
[----:B------:R-:W-:-:S02]  /*4be0*/  FFMA.FTZ R14, R19, R14, -0.36067417263984680176 ;  /* 0xbeb8aa49130e7423 */ /* 0x000fc4000001000e */
[----:B------:R-:W-:Y:S01]  /*4bf0*/  FFMA.FTZ R21, R22, R21, -0.36067417263984680176 ;  /* 0xbeb8aa4916157423 */ /* 0x000fe20000010015 */
[----:B------:R-:W5:Y:S01]  /*4c00*/  LDS.64 R34, [R5+0xa00] ;  /* 0x000a000005227984 */ /* 0x000f620000000a00 */
[C---:B------:R-:W-:Y:S02]  /*4c10*/  FFMA.FTZ R14, R19.reuse, R14, 0.48089820146560668945 ;  /* 0x3ef6384a130e7423 */ /* 0x040fe4000001000e */
[----:B------:R-:W-:Y:S01]  /*4c20*/  FFMA.FTZ R17, R16, R17, 0.48089820146560668945 ;  /* 0x3ef6384a10117423 */ /* 0x000fe20000010011 */
[----:B------:R-:W5:Y:S01]  /*4c30*/  LDS.64 R36, [R5+0xc00] ;  /* 0x000c000005247984 */ /* 0x000f620000000a00 */
[C---:B------:R-:W-:Y:S02]  /*4c40*/  FFMA.FTZ R14, R19.reuse, R14, -0.72134751081466674805 ;  /* 0xbf38aa3b130e7423 */ /* 0x040fe4000001000e */
[----:B------:R-:W-:Y:S01]  /*4c50*/  FFMA.FTZ R21, R22, R21, 0.48089820146560668945 ;  /* 0x3ef6384a16157423 */ /* 0x000fe20000010015 */
[----:B------:R0:W5:Y:S01]  /*4c60*/  LDS.64 R38, [R5+0xe00] ;  /* 0x000e000005267984 */ /* 0x0001620000000a00 */
[----:B------:R-:W-:-:S02]  /*4c70*/  FMUL R14, R19, R14 ;  /* 0x0000000e130e7220 */ /* 0x000fc40000400000 */
[----:B------:R-:W-:Y:S02]  /*4c80*/  FFMA.FTZ R17, R16, R17, -0.72134751081466674805 ;  /* 0xbf38aa3b10117423 */ /* 0x000fe40000010011 */
[----:B------:R-:W-:Y:S02]  /*4c90*/  FFMA.FTZ R21, R22, R21, -0.72134751081466674805 ;  /* 0xbf38aa3b16157423 */ /* 0x000fe40000010015 */
[C---:B------:R-:W-:Y:S02]  /*4ca0*/  FMUL R14, R19.reuse, R14 ;  /* 0x0000000e130e7220 */ /* 0x040fe40000400000 */
[----:B------:R-:W-:Y:S02]  /*4cb0*/  FMUL R17, R16, R17 ;  /* 0x0000001110117220 */ /* 0x000fe40000400000 */
[----:B------:R-:W-:Y:S01]  /*4cc0*/  FMUL R21, R22, R21 ;  /* 0x0000001516157220 */ /* 0x000fe20000400000 */
[----:B0-----:R0:W-:Y:S01]  /*4cd0*/  STG.E.U16 [R174.64], R24 ;  /* 0x00000018ae007986 */ /* 0x0011e2000c10150e */
[----:B------:R-:W-:Y:S01]  /*4ce0*/  PRMT R79, R24, 0x7632, R79 ;  /* 0x00007632184f7816 */ /* 0x000fe2000000004f */
[----:B------:R-:W-:Y:S01]  /*4cf0*/  FFMA.FTZ R14, R19, 1.4426950216293334961, R14 ;  /* 0x3fb8aa3b130e7823 */ /* 0x000fe2000001000e */
[----:B------:R-:W-:Y:S01]  /*4d00*/  PRMT R63, R25, 0x7632, R63 ;  /* 0x00007632193f7816 */ /* 0x000fe2000000003f */
[----:B-1----:R0:W-:Y:S01]  /*4d10*/  STG.E.U16 [R172.64], R26 ;  /* 0x0000001aac007986 */ /* 0x0021e2000c10150e */
[----:B------:R-:W-:Y:S01]  /*4d20*/  PRMT R78, R26, 0x7632, R78 ;  /* 0x000076321a4e7816 */ /* 0x000fe2000000004e */
[----:B------:R-:W-:Y:S01]  /*4d30*/  @P3 IMAD.MOV.U32 R5, RZ, RZ, 0x7f800000 ;  /* 0x7f800000ff053424 */ /* 0x000fe200078e00ff */
[----:B------:R-:W-:Y:S01]  /*4d40*/  PRMT R62, R27, 0x7632, R62 ;  /* 0x000076321b3e7816 */ /* 0x000fe2000000003e */
[----:B--2---:R0:W-:Y:S01]  /*4d50*/  STG.E.U16 [R170.64], R28 ;  /* 0x0000001caa007986 */ /* 0x0041e2000c10150e */
[----:B------:R-:W-:Y:S01]  /*4d60*/  PRMT R77, R28, 0x7632, R77 ;  /* 0x000076321c4d7816 */ /* 0x000fe2000000004d */
[----:B------:R-:W-:Y:S01]  /*4d70*/  FMUL R17, R16, R17 ;  /* 0x0000001110117220 */ /* 0x000fe20000400000 */
[----:B------:R-:W-:Y:S01]  /*4d80*/  PRMT R61, R29, 0x7632, R61 ;  /* 0x000076321d3d7816 */ /* 0x000fe2000000003d */
[----:B---3--:R0:W-:Y:S01]  /*4d90*/  STG.E.U16 [R168.64], R30 ;  /* 0x0000001ea8007986 */ /* 0x0081e2000c10150e */
[----:B------:R-:W-:Y:S01]  /*4da0*/  PRMT R76, R30, 0x7632, R76 ;  /* 0x000076321e4c7816 */ /* 0x000fe2000000004c */
[----:B------:R-:W-:Y:S01]  /*4db0*/  FMUL R21, R22, R21 ;  /* 0x0000001516157220 */ /* 0x000fe20000400000 */
[----:B------:R-:W-:Y:S01]  /*4dc0*/  PRMT R60, R31, 0x7632, R60 ;  /* 0x000076321f3c7816 */ /* 0x000fe2000000003c */
[----:B----4-:R0:W-:Y:S01]  /*4dd0*/  STG.E.U16 [R166.64], R32 ;  /* 0x00000020a6007986 */ /* 0x0101e2000c10150e */
[----:B------:R-:W-:Y:S01]  /*4de0*/  PRMT R75, R32, 0x7632, R75 ;  /* 0x00007632204b7816 */ /* 0x000fe2000000004b */
[----:B------:R-:W-:Y:S01]  /*4df0*/  FADD R6, R6, R15 ;  /* 0x0000000f06067221 */ /* 0x000fe20000000000 */
[----:B------:R-:W-:Y:S01]  /*4e00*/  PRMT R59, R33, 0x7632, R59 ;  /* 0x00007632213b7816 */ /* 0x000fe2000000003b */
[----:B-----5:R0:W-:Y:S01]  /*4e10*/  STG.E.U16 [R164.64], R34 ;  /* 0x00000022a4007986 */ /* 0x0201e2000c10150e */
[----:B------:R-:W-:Y:S01]  /*4e20*/  PRMT R74, R34, 0x7632, R74 ;  /* 0x00007632224a7816 */ /* 0x000fe2000000004a */
[----:B------:R-:W-:Y:S01]  /*4e30*/  FADD R11, R11, R14 ;  /* 0x0000000e0b0b7221 */ /* 0x000fe20000000000 */
[----:B------:R-:W-:Y:S01]  /*4e40*/  PRMT R58, R35, 0x7632, R58 ;  /* 0x00007632233a7816 */ /* 0x000fe2000000003a */
[----:B------:R0:W-:Y:S01]  /*4e50*/  STG.E.U16 [R162.64], R36 ;  /* 0x00000024a2007986 */ /* 0x0001e2000c10150e */
[----:B------:R-:W-:Y:S01]  /*4e60*/  PRMT R73, R36, 0x7632, R73 ;  /* 0x0000763224497816 */ /* 0x000fe20000000049 */
[----:B------:R-:W-:Y:S01]  /*4e70*/  @P3 FFMA.FTZ R6, R4, R5, +INF ;  /* 0x7f80000004063423 */ /* 0x000fe20000010005 */
[----:B------:R-:W-:Y:S01]  /*4e80*/  PRMT R57, R37, 0x7632, R57 ;  /* 0x0000763225397816 */ /* 0x000fe20000000039 */
[----:B------:R0:W-:Y:S01]  /*4e90*/  STG.E.U16 [R160.64], R38 ;  /* 0x00000026a0007986 */ /* 0x0001e2000c10150e */
[----:B------:R-:W-:Y:S01]  /*4ea0*/  PRMT R72, R38, 0x7632, R72 ;  /* 0x0000763226487816 */ /* 0x000fe20000000048 */
[----:B------:R-:W-:Y:S01]  /*4eb0*/  FFMA.FTZ R17, R16, 1.4426950216293334961, R17 ;  /* 0x3fb8aa3b10117823 */ /* 0x000fe20000010011 */
[----:B------:R-:W-:Y:S01]  /*4ec0*/  PRMT R56, R39, 0x7632, R56 ;  /* 0x0000763227387816 */ /* 0x000fe20000000038 */
[----:B------:R0:W-:Y:S01]  /*4ed0*/  STG.E.U16 [R158.64], R79 ;  /* 0x0000004f9e007986 */ /* 0x0001e2000c10150e */
[----:B------:R-:W-:Y:S01]  /*4ee0*/  FFMA.FTZ R22, R22, 1.4426950216293334961, R21 ;  /* 0x3fb8aa3b16167823 */ /* 0x000fe20000010015 */
[----:B------:R-:W-:Y:S01]  /*4ef0*/  @P5 MOV R14, 0x7f800000 ;  /* 0x7f800000000e5802 */ /* 0x000fe20000000f00 */
[----:B------:R-:W-:Y:S01]  /*4f00*/  @P2 IMAD.MOV.U32 R5, RZ, RZ, 0x7f800000 ;  /* 0x7f800000ff052424 */ /* 0x000fe200078e00ff */
[----:B------:R0:W-:Y:S01]  /*4f10*/  STG.E.U16 [R156.64], R78 ;  /* 0x0000004e9c007986 */ /* 0x0001e2000c10150e */
[----:B------:R-:W-:Y:S01]  /*4f20*/  @P0 MOV R4, 0x7f800000 ;  /* 0x7f80000000040802 */ /* 0x000fe20000000f00 */
[----:B------:R-:W-:Y:S01]  /*4f30*/  FADD R10, R10, R17 ;  /* 0x000000110a0a7221 */ /* 0x000fe20000000000 */
[----:B------:R-:W-:Y:S01]  /*4f40*/  FSETP.NEU.AND P3, PT, R7, RZ, PT ;  /* 0x000000ff0700720b */ /* 0x000fe20003f6d000 */
[----:B------:R0:W-:Y:S01]  /*4f50*/  STG.E.U16 [R154.64], R77 ;  /* 0x0000004d9a007986 */ /* 0x0001e2000c10150e */
[----:B------:R-:W-:Y:S01]  /*4f60*/  FADD R13, R13, R22 ;  /* 0x000000160d0d7221 */ /* 0x000fe20000000000 */
[----:B------:R-:W-:Y:S01]  /*4f70*/  FSEL R6, R6, -INF , P1 ;  /* 0xff80000006067808 */ /* 0x000fe20000800000 */
[----:B------:R-:W-:Y:S01]  /*4f80*/  @P5 FFMA.FTZ R10, R7, R14, +INF ;  /* 0x7f800000070a5423 */ /* 0x000fe2000001000e */
[----:B------:R0:W-:Y:S01]  /*4f90*/  STG.E.U16 [R152.64], R76 ;  /* 0x0000004c98007986 */ /* 0x0001e2000c10150e */
[C---:B------:R-:W-:Y:S01]  /*4fa0*/  @P2 FFMA.FTZ R11, R8.reuse, R5, +INF ;  /* 0x7f800000080b2423 */ /* 0x040fe20000010005 */
[----:B------:R-:W-:Y:S01]  /*4fb0*/  FSETP.NEU.AND P5, PT, R8, RZ, PT ;  /* 0x000000ff0800720b */ /* 0x000fe20003fad000 */
[C---:B------:R-:W-:Y:S01]  /*4fc0*/  @P0 FFMA.FTZ R13, R9.reuse, R4, +INF ;  /* 0x7f800000090d0423 */ /* 0x040fe20000010004 */
[----:B------:R0:W-:Y:S01]  /*4fd0*/  STG.E.U16 [R150.64], R75 ;  /* 0x0000004b96007986 */ /* 0x0001e2000c10150e */
[----:B------:R-:W-:Y:S01]  /*4fe0*/  FSETP.NEU.AND P2, PT, R9, RZ, PT ;  /* 0x000000ff0900720b */ /* 0x000fe20003f4d000 */
[----:B------:R-:W-:Y:S01]  /*4ff0*/  FFMA R100, R6, 0.69314718246459960938, R103 ;  /* 0x3f31721806647823 */ /* 0x000fe20000000067 */
[----:B------:R-:W-:Y:S01]  /*5000*/  FSEL R10, R10, -INF , P3 ;  /* 0xff8000000a0a7808 */ /* 0x000fe20001800000 */
[----:B------:R0:W-:Y:S01]  /*5010*/  STG.E.U16 [R148.64], R74 ;  /* 0x0000004a94007986 */ /* 0x0001e2000c10150e */
[----:B------:R-:W-:-:S02]  /*5020*/  FSEL R4, R11, -INF , P5 ;  /* 0xff8000000b047808 */ /* 0x000fc40002800000 */
[----:B------:R-:W-:Y:S01]  /*5030*/  FSEL R8, R13, -INF , P2 ;  /* 0xff8000000d087808 */ /* 0x000fe20001000000 */
[----:B------:R0:W-:Y:S01]  /*5040*/  STG.E.U16 [R146.64], R73 ;  /* 0x0000004992007986 */ /* 0x0001e2000c10150e */
[----:B------:R-:W-:Y:S02]  /*5050*/  FFMA R101, R10, 0.69314718246459960938, R101 ;  /* 0x3f3172180a657823 */ /* 0x000fe40000000065 */
[----:B------:R-:W-:Y:S01]  /*5060*/  FFMA R102, R4, 0.69314718246459960938, R99 ;  /* 0x3f31721804667823 */ /* 0x000fe20000000063 */
[----:B------:R0:W-:Y:S01]  /*5070*/  STG.E.U16 [R144.64], R72 ;  /* 0x0000004890007986 */ /* 0x0001e2000c10150e */
[----:B------:R-:W-:-:S03]  /*5080*/  FFMA R103, R8, 0.69314718246459960938, R97 ;  /* 0x3f31721808677823 */ /* 0x000fc60000000061 */
[----:B------:R0:W-:Y:S04]  /*5090*/  STG.E.U16 [R142.64], R25 ;  /* 0x000000198e007986 */ /* 0x0001e8000c10150e */
        /* <DEDUP_REMOVED lines=15> */
[----:B------:R-:W-:Y:S06]  /*5190*/  BAR.SYNC.DEFER_BLOCKING 0x0 ;  /* 0x0000000000007b1d */ /* 0x000fec0000010000 */
[----:B------:R0:W-:Y:S04]  /*51a0*/  STS.128 [R12.X4], R100 ;  /* 0x000000640c007388 */ /* 0x0001e80000004c00 */
[----:B------:R-:W-:Y:S06]  /*51b0*/  BAR.SYNC.DEFER_BLOCKING 0x0 ;  /* 0x0000000000007b1d */ /* 0x000fec0000010000 */
[----:B------:R-:W-:Y:S05]  /*51c0*/  @P4 EXIT ;  /* 0x000000000000494d */ /* 0x000fea0003800000 */
[----:B0-----:R-:W0:Y:S01]  /*51d0*/  LDS R3, [R3] ;  /* 0x0000000003037984 */ /* 0x001e220000000800 */
[----:B------:R-:W-:Y:S01]  /*51e0*/  IMAD R0, R0, c[0x0][0x1cc], RZ ;  /* 0x0000730000007a24 */ /* 0x000fe200078e02ff */
[C---:B------:R-:W-:Y:S01]  /*51f0*/  SHF.L.U32 R5, R2.reuse, 0x2, RZ ;  /* 0x0000000202057819 */ /* 0x040fe200000006ff */
[----:B------:R-:W-:-:S04]  /*5200*/  IMAD.HI R7, R2, 0x4, RZ ;  /* 0x0000000402077827 */ /* 0x000fc800078e02ff */
[C---:B------:R-:W-:Y:S02]  /*5210*/  IMAD.SHL.U32 R4, R0.reuse, 0x4, RZ ;  /* 0x0000000400047824 */ /* 0x040fe400078e00ff */
[----:B------:R-:W-:-:S03]  /*5220*/  IMAD.HI R0, R0, 0x4, RZ ;  /* 0x0000000400007827 */ /* 0x000fc600078e02ff */
[----:B------:R-:W-:-:S04]  /*5230*/  IADD3 R4, P0, P1, R5, c[0x0][0x180], R4 ;  /* 0x0000600005047a10 */ /* 0x000fc8000791e004 */
[----:B------:R-:W-:-:S05]  /*5240*/  IADD3.X R5, R7, c[0x0][0x184], R0, P0, P1 ;  /* 0x0000610007057a10 */ /* 0x000fca00007e2400 */
[----:B0-----:R-:W-:Y:S01]  /*5250*/  STG.E [R4.64], R3 ;  /* 0x0000000304007986 */ /* 0x001fe2000c10190e */
[----:B------:R-:W-:Y:S05]  /*5260*/  EXIT ;  /* 0x000000000000794d */ /* 0x000fea0003800000 */
.L_x_2:
[----:B------:R-:W-:-:S00]  /*5270*/  BRA `(.L_x_2) ;  /* 0xfffffff000007947 */ /* 0x000fc0000383ffff */
[----:B------:R-:W-:-:S00]  /*5280*/  NOP ;  /* 0x0000000000007918 */ /* 0x000fc00000000000 */
[----:B------:R-:W-:-:S00]  /*5290*/  NOP ;  /* 0x0000000000007918 */ /* 0x000fc00000000000 */
[----:B------:R-:W-:-:S00]  /*52a0*/  NOP ;  /* 0x0000000000007918 */ /* 0x000fc00000000000 */
[----:B------:R-:W-:-:S00]  /*52b0*/  NOP ;  /* 0x0000000000007918 */ /* 0x000fc00000000000 */
[----:B------:R-:W-:-:S00]  /*52c0*/  NOP ;  /* 0x0000000000007918 */ /* 0x000fc00000000000 */
[----:B------:R-:W-:-:S00]  /*52d0*/  NOP ;  /* 0x0000000000007918 */ /* 0x000fc00000000000 */
[----:B------:R-:W-:-:S00]  /*52e0*/  NOP ;  /* 0x0000000000007918 */ /* 0x000fc00000000000 */
[----:B------:R-:W-:-:S00]  /*52f0*/  NOP ;  /* 0x0000000000007918 */ /* 0x000fc00000000000 */
.L_x_3:


//--------------------- .nv.global.init           --------------------------
	.section	.nv.global.init,"aw",@progbits
.nv.global.init:
	.type		_$_str,@object
	.size		_$_str,(.L_0 - _$_str)
_$_str:
        /*0000*/ 	.byte	0x5f, 0x5f, 0x43, 0x55, 0x44, 0x41, 0x5f, 0x46, 0x54, 0x5a, 0x00
.L_0:


//--------------------- .nv.shared.attn_fwd       --------------------------
	.section	.nv.shared.attn_fwd,"aw",@nobits
	.sectionflags	@""
	.align	16
